	.target	sm_90a

	.elftype	@"ET_EXEC"


//--------------------- .note.nv.tkinfo           --------------------------
	.section	.note.nv.tkinfo,"",@"SHT_NOTE"
	.sectionflags	@"SHF_NOTE_NV_TKINFO"
	.tkinfo
        /*0018*/ 	.word	0x00000002
        /*0030*/ 	.string	""
        /*0030*/ 	.string	"ptxas"
        /*0030*/ 	.string	"Cuda compilation tools, release 13.0, V13.0.88"
        /*0030*/ 	.string	"Build cuda_13.0.r13.0/compiler.36424714_0"
        /*0030*/ 	.string	"-arch sm_90a -m 64 "



//--------------------- .note.nv.cuinfo           --------------------------
	.section	.note.nv.cuinfo,"",@"SHT_NOTE"
	.sectionflags	@"SHF_NOTE_NV_CUINFO"
        /*0018*/ 	.short	0x0002
        /*001a*/ 	.short	0x005a
        /*001c*/ 	.short	0x0082
	.zero		2


//--------------------- .nv.info                  --------------------------
	.section	.nv.info,"",@"SHT_CUDA_INFO"
	.align	4


	//----- nvinfo : EIATTR_REGCOUNT
	.align		4
        /*0000*/ 	.byte	0x04, 0x2f
        /*0002*/ 	.short	(.L_12 - .L_11)
	.align		4
.L_11:
        /*0004*/ 	.word	index@(_ZN7cutlass6KernelINS_4conv6kernel23ImplicitGemmConvolutionINS1_11threadblock21ImplicitGemmPipelinedINS_4gemm9GemmShapeILi64ELi64ELi8EEENS4_12TileIteratorINS4_48Conv2dFpropActivationTileAccessIteratorOptimizedINS_11MatrixShapeILi64ELi8EEENS_10QuaternionIfEENS_6layout10TensorNHWCENS_9transform30PitchLinearStripminedThreadMapINS_16PitchLinearShapeILi8ELi64EEELi128ELi1EEENS_12AlignedArrayISE_Li1ELi16EEEEEEENSH_11threadblock19RegularTileIteratorISC_SE_NSF_11ColumnMajorELi1ENSH_33TransposePitchLinearThreadMapSimtISL_EELi16EEENS9_INS4_44Conv2dFpropFilterTileAccessIteratorOptimizedINSB_ILi8ELi64EEESE_SG_SL_SN_Lb0EEEEENSR_ISX_SE_NSF_8RowMajorELi0ESU_Li16EEESE_SG_NS6_11threadblock9MmaPolicyINS6_4warp7MmaSimtINS7_ILi32ELi32ELi8EEESE_SS_SE_S10_SE_S10_NS14_13MmaSimtPolicyINSB_ILi4ELi8EEENSF_19RowMajorInterleavedILi1EEENS7_ILi1ELi1ELi1EEEEELi1ELNS_16ComplexTransformE0ELS1D_0EbEENSB_ILi1ELi0EEENSB_ILi0ELi1EEELi1EEENS_21NumericArrayConverterISE_SE_Li4ELNS_15FloatRoundStyleE2ENSH_6thread14UnaryTransform8IdentityEEES1N_bEENS_8epilogue11threadblock8EpilogueIS8_S1E_Li1ENS1Q_22PredicatedTileIteratorINS1Q_26OutputTileOptimalThreadMapINS1Q_15OutputTileShapeILi64ELi1ELi4ELi2ELi1EEENS1U_ILi1ELi1ELi8ELi1ELi8EEELi128ELi1ELi128EEESE_Lb0ENSF_9NoPermuteELb0EEENS1P_4warp20FragmentIteratorSimtIS16_NS6_6thread3MmaINS7_ILi8ELi4ELi1EEESE_SS_SE_S10_SE_S10_NS_4arch13OpMultiplyAddEbEES10_S1C_EENS20_16TileIteratorSimtIS16_S27_SE_S10_S1C_EENS1Q_18SharedLoadIteratorINS1X_18CompactedThreadMapESE_Li16EEENS1P_6thread17LinearCombinationISE_Li1ESE_SE_LNS2E_9ScaleType4KindE0ELS1J_2ESE_EENSB_ILi0ELi5EEELi1ELi1EEENS12_30GemmIdentityThreadblockSwizzleILi1EEELNS1_8OperatorE0ENS1_17Conv2dProblemSizeELNS1_9GroupModeE0EEEEEvNT_6ParamsE)
        /*0008*/ 	.word	0x000000ff


	//----- nvinfo : EIATTR_FRAME_SIZE
	.align		4
.L_12:
        /*000c*/ 	.byte	0x04, 0x11
        /*000e*/ 	.short	(.L_14 - .L_13)
	.align		4
.L_13:
        /*0010*/ 	.word	index@(_ZN7cutlass6KernelINS_4conv6kernel23ImplicitGemmConvolutionINS1_11threadblock21ImplicitGemmPipelinedINS_4gemm9GemmShapeILi64ELi64ELi8EEENS4_12TileIteratorINS4_48Conv2dFpropActivationTileAccessIteratorOptimizedINS_11MatrixShapeILi64ELi8EEENS_10QuaternionIfEENS_6layout10TensorNHWCENS_9transform30PitchLinearStripminedThreadMapINS_16PitchLinearShapeILi8ELi64EEELi128ELi1EEENS_12AlignedArrayISE_Li1ELi16EEEEEEENSH_11threadblock19RegularTileIteratorISC_SE_NSF_11ColumnMajorELi1ENSH_33TransposePitchLinearThreadMapSimtISL_EELi16EEENS9_INS4_44Conv2dFpropFilterTileAccessIteratorOptimizedINSB_ILi8ELi64EEESE_SG_SL_SN_Lb0EEEEENSR_ISX_SE_NSF_8RowMajorELi0ESU_Li16EEESE_SG_NS6_11threadblock9MmaPolicyINS6_4warp7MmaSimtINS7_ILi32ELi32ELi8EEESE_SS_SE_S10_SE_S10_NS14_13MmaSimtPolicyINSB_ILi4ELi8EEENSF_19RowMajorInterleavedILi1EEENS7_ILi1ELi1ELi1EEEEELi1ELNS_16ComplexTransformE0ELS1D_0EbEENSB_ILi1ELi0EEENSB_ILi0ELi1EEELi1EEENS_21NumericArrayConverterISE_SE_Li4ELNS_15FloatRoundStyleE2ENSH_6thread14UnaryTransform8IdentityEEES1N_bEENS_8epilogue11threadblock8EpilogueIS8_S1E_Li1ENS1Q_22PredicatedTileIteratorINS1Q_26OutputTileOptimalThreadMapINS1Q_15OutputTileShapeILi64ELi1ELi4ELi2ELi1EEENS1U_ILi1ELi1ELi8ELi1ELi8EEELi128ELi1ELi128EEESE_Lb0ENSF_9NoPermuteELb0EEENS1P_4warp20FragmentIteratorSimtIS16_NS6_6thread3MmaINS7_ILi8ELi4ELi1EEESE_SS_SE_S10_SE_S10_NS_4arch13OpMultiplyAddEbEES10_S1C_EENS20_16TileIteratorSimtIS16_S27_SE_S10_S1C_EENS1Q_18SharedLoadIteratorINS1X_18CompactedThreadMapESE_Li16EEENS1P_6thread17LinearCombinationISE_Li1ESE_SE_LNS2E_9ScaleType4KindE0ELS1J_2ESE_EENSB_ILi0ELi5EEELi1ELi1EEENS12_30GemmIdentityThreadblockSwizzleILi1EEELNS1_8OperatorE0ENS1_17Conv2dProblemSizeELNS1_9GroupModeE0EEEEEvNT_6ParamsE)
        /*0014*/ 	.word	0x00000030


	//----- nvinfo : EIATTR_MIN_STACK_SIZE
	.align		4
.L_14:
        /*0018*/ 	.byte	0x04, 0x12
        /*001a*/ 	.short	(.L_16 - .L_15)
	.align		4
.L_15:
        /*001c*/ 	.word	index@(_ZN7cutlass6KernelINS_4conv6kernel23ImplicitGemmConvolutionINS1_11threadblock21ImplicitGemmPipelinedINS_4gemm9GemmShapeILi64ELi64ELi8EEENS4_12TileIteratorINS4_48Conv2dFpropActivationTileAccessIteratorOptimizedINS_11MatrixShapeILi64ELi8EEENS_10QuaternionIfEENS_6layout10TensorNHWCENS_9transform30PitchLinearStripminedThreadMapINS_16PitchLinearShapeILi8ELi64EEELi128ELi1EEENS_12AlignedArrayISE_Li1ELi16EEEEEEENSH_11threadblock19RegularTileIteratorISC_SE_NSF_11ColumnMajorELi1ENSH_33TransposePitchLinearThreadMapSimtISL_EELi16EEENS9_INS4_44Conv2dFpropFilterTileAccessIteratorOptimizedINSB_ILi8ELi64EEESE_SG_SL_SN_Lb0EEEEENSR_ISX_SE_NSF_8RowMajorELi0ESU_Li16EEESE_SG_NS6_11threadblock9MmaPolicyINS6_4warp7MmaSimtINS7_ILi32ELi32ELi8EEESE_SS_SE_S10_SE_S10_NS14_13MmaSimtPolicyINSB_ILi4ELi8EEENSF_19RowMajorInterleavedILi1EEENS7_ILi1ELi1ELi1EEEEELi1ELNS_16ComplexTransformE0ELS1D_0EbEENSB_ILi1ELi0EEENSB_ILi0ELi1EEELi1EEENS_21NumericArrayConverterISE_SE_Li4ELNS_15FloatRoundStyleE2ENSH_6thread14UnaryTransform8IdentityEEES1N_bEENS_8epilogue11threadblock8EpilogueIS8_S1E_Li1ENS1Q_22PredicatedTileIteratorINS1Q_26OutputTileOptimalThreadMapINS1Q_15OutputTileShapeILi64ELi1ELi4ELi2ELi1EEENS1U_ILi1ELi1ELi8ELi1ELi8EEELi128ELi1ELi128EEESE_Lb0ENSF_9NoPermuteELb0EEENS1P_4warp20FragmentIteratorSimtIS16_NS6_6thread3MmaINS7_ILi8ELi4ELi1EEESE_SS_SE_S10_SE_S10_NS_4arch13OpMultiplyAddEbEES10_S1C_EENS20_16TileIteratorSimtIS16_S27_SE_S10_S1C_EENS1Q_18SharedLoadIteratorINS1X_18CompactedThreadMapESE_Li16EEENS1P_6thread17LinearCombinationISE_Li1ESE_SE_LNS2E_9ScaleType4KindE0ELS1J_2ESE_EENSB_ILi0ELi5EEELi1ELi1EEENS12_30GemmIdentityThreadblockSwizzleILi1EEELNS1_8OperatorE0ENS1_17Conv2dProblemSizeELNS1_9GroupModeE0EEEEEvNT_6ParamsE)
        /*0020*/ 	.word	0x00000030
.L_16:


//--------------------- .nv.compat                --------------------------
	.section	.nv.compat,"",@"SHT_CUDA_COMPAT_INFO"
	.align	4
        /*0000*/ 	.byte	0x02, 0x09, 0x01, 0x00, 0x02, 0x02, 0x01, 0x00, 0x02, 0x05, 0x05, 0x00, 0x03, 0x07, 0x01, 0x01
        /*0010*/ 	.byte	0x02, 0x03, 0x00, 0x00, 0x02, 0x06, 0x01, 0x00, 0x04, 0x0b, 0x08, 0x00, 0x00, 0x00, 0x00, 0x00
        /*0020*/ 	.byte	0x00, 0x00, 0x00, 0x00


//--------------------- .nv.info._ZN7cutlass6KernelINS_4conv6kernel23ImplicitGemmConvolutionINS1_11threadblock21ImplicitGemmPipelinedINS_4gemm9GemmShapeILi64ELi64ELi8EEENS4_12TileIteratorINS4_48Conv2dFpropActivationTileAccessIteratorOptimizedINS_11MatrixShapeILi64ELi8EEENS_10QuaternionIfEENS_6layout10TensorNHWCENS_9transform30PitchLinearStripminedThreadMapINS_16PitchLinearShapeILi8ELi64EEELi128ELi1EEENS_12AlignedArrayISE_Li1ELi16EEEEEEENSH_11threadblock19RegularTileIteratorISC_SE_NSF_11ColumnMajorELi1ENSH_33TransposePitchLinearThreadMapSimtISL_EELi16EEENS9_INS4_44Conv2dFpropFilterTileAccessIteratorOptimizedINSB_ILi8ELi64EEESE_SG_SL_SN_Lb0EEEEENSR_ISX_SE_NSF_8RowMajorELi0ESU_Li16EEESE_SG_NS6_11threadblock9MmaPolicyINS6_4warp7MmaSimtINS7_ILi32ELi32ELi8EEESE_SS_SE_S10_SE_S10_NS14_13MmaSimtPolicyINSB_ILi4ELi8EEENSF_19RowMajorInterleavedILi1EEENS7_ILi1ELi1ELi1EEEEELi1ELNS_16ComplexTransformE0ELS1D_0EbEENSB_ILi1ELi0EEENSB_ILi0ELi1EEELi1EEENS_21NumericArrayConverterISE_SE_Li4ELNS_15FloatRoundStyleE2ENSH_6thread14UnaryTransform8IdentityEEES1N_bEENS_8epilogue11threadblock8EpilogueIS8_S1E_Li1ENS1Q_22PredicatedTileIteratorINS1Q_26OutputTileOptimalThreadMapINS1Q_15OutputTileShapeILi64ELi1ELi4ELi2ELi1EEENS1U_ILi1ELi1ELi8ELi1ELi8EEELi128ELi1ELi128EEESE_Lb0ENSF_9NoPermuteELb0EEENS1P_4warp20FragmentIteratorSimtIS16_NS6_6thread3MmaINS7_ILi8ELi4ELi1EEESE_SS_SE_S10_SE_S10_NS_4arch13OpMultiplyAddEbEES10_S1C_EENS20_16TileIteratorSimtIS16_S27_SE_S10_S1C_EENS1Q_18SharedLoadIteratorINS1X_18CompactedThreadMapESE_Li16EEENS1P_6thread17LinearCombinationISE_Li1ESE_SE_LNS2E_9ScaleType4KindE0ELS1J_2ESE_EENSB_ILi0ELi5EEELi1ELi1EEENS12_30GemmIdentityThreadblockSwizzleILi1EEELNS1_8OperatorE0ENS1_17Conv2dProblemSizeELNS1_9GroupModeE0EEEEEvNT_6ParamsE --------------------------
	.section	.nv.info._ZN7cutlass6KernelINS_4conv6kernel23ImplicitGemmConvolutionINS1_11threadblock21ImplicitGemmPipelinedINS_4gemm9GemmShapeILi64ELi64ELi8EEENS4_12TileIteratorINS4_48Conv2dFpropActivationTileAccessIteratorOptimizedINS_11MatrixShapeILi64ELi8EEENS_10QuaternionIfEENS_6layout10TensorNHWCENS_9transform30PitchLinearStripminedThreadMapINS_16PitchLinearShapeILi8ELi64EEELi128ELi1EEENS_12AlignedArrayISE_Li1ELi16EEEEEEENSH_11threadblock19RegularTileIteratorISC_SE_NSF_11ColumnMajorELi1ENSH_33TransposePitchLinearThreadMapSimtISL_EELi16EEENS9_INS4_44Conv2dFpropFilterTileAccessIteratorOptimizedINSB_ILi8ELi64EEESE_SG_SL_SN_Lb0EEEEENSR_ISX_SE_NSF_8RowMajorELi0ESU_Li16EEESE_SG_NS6_11threadblock9MmaPolicyINS6_4warp7MmaSimtINS7_ILi32ELi32ELi8EEESE_SS_SE_S10_SE_S10_NS14_13MmaSimtPolicyINSB_ILi4ELi8EEENSF_19RowMajorInterleavedILi1EEENS7_ILi1ELi1ELi1EEEEELi1ELNS_16ComplexTransformE0ELS1D_0EbEENSB_ILi1ELi0EEENSB_ILi0ELi1EEELi1EEENS_21NumericArrayConverterISE_SE_Li4ELNS_15FloatRoundStyleE2ENSH_6thread14UnaryTransform8IdentityEEES1N_bEENS_8epilogue11threadblock8EpilogueIS8_S1E_Li1ENS1Q_22PredicatedTileIteratorINS1Q_26OutputTileOptimalThreadMapINS1Q_15OutputTileShapeILi64ELi1ELi4ELi2ELi1EEENS1U_ILi1ELi1ELi8ELi1ELi8EEELi128ELi1ELi128EEESE_Lb0ENSF_9NoPermuteELb0EEENS1P_4warp20FragmentIteratorSimtIS16_NS6_6thread3MmaINS7_ILi8ELi4ELi1EEESE_SS_SE_S10_SE_S10_NS_4arch13OpMultiplyAddEbEES10_S1C_EENS20_16TileIteratorSimtIS16_S27_SE_S10_S1C_EENS1Q_18SharedLoadIteratorINS1X_18CompactedThreadMapESE_Li16EEENS1P_6thread17LinearCombinationISE_Li1ESE_SE_LNS2E_9ScaleType4KindE0ELS1J_2ESE_EENSB_ILi0ELi5EEELi1ELi1EEENS12_30GemmIdentityThreadblockSwizzleILi1EEELNS1_8OperatorE0ENS1_17Conv2dProblemSizeELNS1_9GroupModeE0EEEEEvNT_6ParamsE,"",@"SHT_CUDA_INFO"
	.sectionflags	@""
	.align	4


	//----- nvinfo : EIATTR_CUDA_API_VERSION
	.align		4
        /*0000*/ 	.byte	0x04, 0x37
        /*0002*/ 	.short	(.L_18 - .L_17)
.L_17:
        /*0004*/ 	.word	0x00000082


	//----- nvinfo : EIATTR_KPARAM_INFO
	.align		4
.L_18:
        /*0008*/ 	.byte	0x04, 0x17
        /*000a*/ 	.short	(.L_20 - .L_19)
.L_19:
        /*000c*/ 	.word	0x00000000
        /*0010*/ 	.short	0x0000
        /*0012*/ 	.short	0x0000
        /*0014*/ 	.byte	0x00, 0xf0, 0x61, 0x07


	//----- nvinfo : EIATTR_SPARSE_MMA_MASK
	.align		4
.L_20:
        /*0018*/ 	.byte	0x03, 0x50
        /*001a*/ 	.short	0x0000


	//----- nvinfo : EIATTR_MAXREG_COUNT
	.align		4
        /*001c*/ 	.byte	0x03, 0x1b
        /*001e*/ 	.short	0x00ff


	//----- nvinfo : EIATTR_NUM_BARRIERS
	.align		4
        /*0020*/ 	.byte	0x02, 0x4c
        /*0022*/ 	.byte	0x01
	.zero		1


	//----- nvinfo : EIATTR_ANNOTATIONS
	.align		4
        /*0024*/ 	.byte	0x04, 0x55
        /*0026*/ 	.short	(.L_22 - .L_21)


	//   ....[0]....
.L_21:
        /*0028*/ 	.word	0x00000001
        /*002c*/ 	.byte	0x40, 0x07, 0x00, 0x00, 0x01, 0x00, 0x00, 0x00, 0xa0, 0x0f, 0x00, 0x00, 0x01, 0x00, 0x00, 0x00
        /* <DEDUP_REMOVED lines=16> */
        /*013c*/ 	.byte	0x10, 0x36, 0x01, 0x00


	//----- nvinfo : EIATTR_MERCURY_ISA_VERSION
	.align		4
.L_22:
        /*0140*/ 	.byte	0x03, 0x5f
        /*0142*/ 	.short	0x0101


	//----- nvinfo : EIATTR_COOP_GROUP_MASK_REGIDS
	.align		4
        /*0144*/ 	.byte	0x04, 0x29
        /*0146*/ 	.short	(.L_24 - .L_23)


	//   ....[0]....
.L_23:
        /*0148*/ 	.word	0xffffffff


	//----- nvinfo : EIATTR_COOP_GROUP_INSTR_OFFSETS
	.align		4
.L_24:
        /*014c*/ 	.byte	0x04, 0x28
        /*014e*/ 	.short	(.L_26 - .L_25)


	//   ....[0]....
.L_25:
        /*0150*/ 	.word	0x00001620


	//----- nvinfo : EIATTR_EXIT_INSTR_OFFSETS
	.align		4
.L_26:
        /*0154*/ 	.byte	0x04, 0x1c
        /*0156*/ 	.short	(.L_28 - .L_27)


	//   ....[0]....
.L_27:
        /*0158*/ 	.word	0x000000e0


	//   ....[1]....
        /*015c*/ 	.word	0x0001c940


	//   ....[2]....
        /*0160*/ 	.word	0x0001c970


	//   ....[3]....
        /*0164*/ 	.word	0x0001c9a0


	//   ....[4]....
        /*0168*/ 	.word	0x0001ca20


	//----- nvinfo : EIATTR_CRS_STACK_SIZE
	.align		4
.L_28:
        /*016c*/ 	.byte	0x04, 0x1e
        /*016e*/ 	.short	(.L_30 - .L_29)
.L_29:
        /*0170*/ 	.word	0x00000000


	//----- nvinfo : EIATTR_CBANK_PARAM_SIZE
	.align		4
.L_30:
        /*0174*/ 	.byte	0x03, 0x19
        /*0176*/ 	.short	0x01d8


	//----- nvinfo : EIATTR_PARAM_CBANK
	.align		4
        /*0178*/ 	.byte	0x04, 0x0a
        /*017a*/ 	.short	(.L_32 - .L_31)
	.align		4
.L_31:
        /*017c*/ 	.word	index@(.nv.constant0._ZN7cutlass6KernelINS_4conv6kernel23ImplicitGemmConvolutionINS1_11threadblock21ImplicitGemmPipelinedINS_4gemm9GemmShapeILi64ELi64ELi8EEENS4_12TileIteratorINS4_48Conv2dFpropActivationTileAccessIteratorOptimizedINS_11MatrixShapeILi64ELi8EEENS_10QuaternionIfEENS_6layout10TensorNHWCENS_9transform30PitchLinearStripminedThreadMapINS_16PitchLinearShapeILi8ELi64EEELi128ELi1EEENS_12AlignedArrayISE_Li1ELi16EEEEEEENSH_11threadblock19RegularTileIteratorISC_SE_NSF_11ColumnMajorELi1ENSH_33TransposePitchLinearThreadMapSimtISL_EELi16EEENS9_INS4_44Conv2dFpropFilterTileAccessIteratorOptimizedINSB_ILi8ELi64EEESE_SG_SL_SN_Lb0EEEEENSR_ISX_SE_NSF_8RowMajorELi0ESU_Li16EEESE_SG_NS6_11threadblock9MmaPolicyINS6_4warp7MmaSimtINS7_ILi32ELi32ELi8EEESE_SS_SE_S10_SE_S10_NS14_13MmaSimtPolicyINSB_ILi4ELi8EEENSF_19RowMajorInterleavedILi1EEENS7_ILi1ELi1ELi1EEEEELi1ELNS_16ComplexTransformE0ELS1D_0EbEENSB_ILi1ELi0EEENSB_ILi0ELi1EEELi1EEENS_21NumericArrayConverterISE_SE_Li4ELNS_15FloatRoundStyleE2ENSH_6thread14UnaryTransform8IdentityEEES1N_bEENS_8epilogue11threadblock8EpilogueIS8_S1E_Li1ENS1Q_22PredicatedTileIteratorINS1Q_26OutputTileOptimalThreadMapINS1Q_15OutputTileShapeILi64ELi1ELi4ELi2ELi1EEENS1U_ILi1ELi1ELi8ELi1ELi8EEELi128ELi1ELi128EEESE_Lb0ENSF_9NoPermuteELb0EEENS1P_4warp20FragmentIteratorSimtIS16_NS6_6thread3MmaINS7_ILi8ELi4ELi1EEESE_SS_SE_S10_SE_S10_NS_4arch13OpMultiplyAddEbEES10_S1C_EENS20_16TileIteratorSimtIS16_S27_SE_S10_S1C_EENS1Q_18SharedLoadIteratorINS1X_18CompactedThreadMapESE_Li16EEENS1P_6thread17LinearCombinationISE_Li1ESE_SE_LNS2E_9ScaleType4KindE0ELS1J_2ESE_EENSB_ILi0ELi5EEELi1ELi1EEENS12_30GemmIdentityThreadblockSwizzleILi1EEELNS1_8OperatorE0ENS1_17Conv2dProblemSizeELNS1_9GroupModeE0EEEEEvNT_6ParamsE)
        /*0180*/ 	.short	0x0210
        /*0182*/ 	.short	0x01d8


	//----- nvinfo : EIATTR_SW_WAR
	.align		4
.L_32:
        /*0184*/ 	.byte	0x04, 0x36
        /*0186*/ 	.short	(.L_34 - .L_33)
.L_33:
        /*0188*/ 	.word	0x00000008
.L_34:


//--------------------- .nv.callgraph             --------------------------
	.section	.nv.callgraph,"",@"SHT_CUDA_CALLGRAPH"
	.align	4
	.sectionentsize	8
	.align		4
        /*0000*/ 	.word	0x00000000
	.align		4
        /*0004*/ 	.word	0xffffffff
	.align		4
        /*0008*/ 	.word	0x00000000
	.align		4
        /*000c*/ 	.word	0xfffffffe
	.align		4
        /*0010*/ 	.word	0x00000000
	.align		4
        /*0014*/ 	.word	0xfffffffd
	.align		4
        /*0018*/ 	.word	0x00000000
	.align		4
        /*001c*/ 	.word	0xfffffffc


//--------------------- .nv.constant4             --------------------------
	.section	.nv.constant4,"a",@progbits
	.align	8
	.align		8
.nv.constant4:
        /*0000*/ 	.dword	_ZN34_INTERNAL_4ad60693_4_k_cu_2106836d4cuda3std3__45__cpo5beginE
	.align		8
        /*0008*/ 	.dword	_ZN34_INTERNAL_4ad60693_4_k_cu_2106836d4cuda3std3__45__cpo3endE
	.align		8
        /*0010*/ 	.dword	_ZN34_INTERNAL_4ad60693_4_k_cu_2106836d4cuda3std3__45__cpo6cbeginE
	.align		8
        /*0018*/ 	.dword	_ZN34_INTERNAL_4ad60693_4_k_cu_2106836d4cuda3std3__45__cpo4cendE
	.align		8
        /*0020*/ 	.dword	_ZN34_INTERNAL_4ad60693_4_k_cu_2106836d4cuda3std3__436_GLOBAL__N__4ad60693_4_k_cu_2106836d6ignoreE
	.align		8
        /*0028*/ 	.dword	_ZN34_INTERNAL_4ad60693_4_k_cu_2106836d4cuda3std3__419piecewise_constructE
	.align		8
        /*0030*/ 	.dword	_ZN34_INTERNAL_4ad60693_4_k_cu_2106836d4cuda3std3__48in_placeE
	.align		8
        /*0038*/ 	.dword	_ZN34_INTERNAL_4ad60693_4_k_cu_2106836d4cuda3std6ranges3__45__cpo4swapE
	.align		8
        /*0040*/ 	.dword	_ZN34_INTERNAL_4ad60693_4_k_cu_2106836d4cuda3std6ranges3__45__cpo9iter_moveE
	.align		8
        /*0048*/ 	.dword	_ZN34_INTERNAL_4ad60693_4_k_cu_2106836d4cute7productE
	.align		8
        /*0050*/ 	.dword	_ZN34_INTERNAL_4ad60693_4_k_cu_2106836d4cute1_E


//--------------------- .text._ZN7cutlass6KernelINS_4conv6kernel23ImplicitGemmConvolutionINS1_11threadblock21ImplicitGemmPipelinedINS_4gemm9GemmShapeILi64ELi64ELi8EEENS4_12TileIteratorINS4_48Conv2dFpropActivationTileAccessIteratorOptimizedINS_11MatrixShapeILi64ELi8EEENS_10QuaternionIfEENS_6layout10TensorNHWCENS_9transform30PitchLinearStripminedThreadMapINS_16PitchLinearShapeILi8ELi64EEELi128ELi1EEENS_12AlignedArrayISE_Li1ELi16EEEEEEENSH_11threadblock19RegularTileIteratorISC_SE_NSF_11ColumnMajorELi1ENSH_33TransposePitchLinearThreadMapSimtISL_EELi16EEENS9_INS4_44Conv2dFpropFilterTileAccessIteratorOptimizedINSB_ILi8ELi64EEESE_SG_SL_SN_Lb0EEEEENSR_ISX_SE_NSF_8RowMajorELi0ESU_Li16EEESE_SG_NS6_11threadblock9MmaPolicyINS6_4warp7MmaSimtINS7_ILi32ELi32ELi8EEESE_SS_SE_S10_SE_S10_NS14_13MmaSimtPolicyINSB_ILi4ELi8EEENSF_19RowMajorInterleavedILi1EEENS7_ILi1ELi1ELi1EEEEELi1ELNS_16ComplexTransformE0ELS1D_0EbEENSB_ILi1ELi0EEENSB_ILi0ELi1EEELi1EEENS_21NumericArrayConverterISE_SE_Li4ELNS_15FloatRoundStyleE2ENSH_6thread14UnaryTransform8IdentityEEES1N_bEENS_8epilogue11threadblock8EpilogueIS8_S1E_Li1ENS1Q_22PredicatedTileIteratorINS1Q_26OutputTileOptimalThreadMapINS1Q_15OutputTileShapeILi64ELi1ELi4ELi2ELi1EEENS1U_ILi1ELi1ELi8ELi1ELi8EEELi128ELi1ELi128EEESE_Lb0ENSF_9NoPermuteELb0EEENS1P_4warp20FragmentIteratorSimtIS16_NS6_6thread3MmaINS7_ILi8ELi4ELi1EEESE_SS_SE_S10_SE_S10_NS_4arch13OpMultiplyAddEbEES10_S1C_EENS20_16TileIteratorSimtIS16_S27_SE_S10_S1C_EENS1Q_18SharedLoadIteratorINS1X_18CompactedThreadMapESE_Li16EEENS1P_6thread17LinearCombinationISE_Li1ESE_SE_LNS2E_9ScaleType4KindE0ELS1J_2ESE_EENSB_ILi0ELi5EEELi1ELi1EEENS12_30GemmIdentityThreadblockSwizzleILi1EEELNS1_8OperatorE0ENS1_17Conv2dProblemSizeELNS1_9GroupModeE0EEEEEvNT_6ParamsE --------------------------
	.section	.text._ZN7cutlass6KernelINS_4conv6kernel23ImplicitGemmConvolutionINS1_11threadblock21ImplicitGemmPipelinedINS_4gemm9GemmShapeILi64ELi64ELi8EEENS4_12TileIteratorINS4_48Conv2dFpropActivationTileAccessIteratorOptimizedINS_11MatrixShapeILi64ELi8EEENS_10QuaternionIfEENS_6layout10TensorNHWCENS_9transform30PitchLinearStripminedThreadMapINS_16PitchLinearShapeILi8ELi64EEELi128ELi1EEENS_12AlignedArrayISE_Li1ELi16EEEEEEENSH_11threadblock19RegularTileIteratorISC_SE_NSF_11ColumnMajorELi1ENSH_33TransposePitchLinearThreadMapSimtISL_EELi16EEENS9_INS4_44Conv2dFpropFilterTileAccessIteratorOptimizedINSB_ILi8ELi64EEESE_SG_SL_SN_Lb0EEEEENSR_ISX_SE_NSF_8RowMajorELi0ESU_Li16EEESE_SG_NS6_11threadblock9MmaPolicyINS6_4warp7MmaSimtINS7_ILi32ELi32ELi8EEESE_SS_SE_S10_SE_S10_NS14_13MmaSimtPolicyINSB_ILi4ELi8EEENSF_19RowMajorInterleavedILi1EEENS7_ILi1ELi1ELi1EEEEELi1ELNS_16ComplexTransformE0ELS1D_0EbEENSB_ILi1ELi0EEENSB_ILi0ELi1EEELi1EEENS_21NumericArrayConverterISE_SE_Li4ELNS_15FloatRoundStyleE2ENSH_6thread14UnaryTransform8IdentityEEES1N_bEENS_8epilogue11threadblock8EpilogueIS8_S1E_Li1ENS1Q_22PredicatedTileIteratorINS1Q_26OutputTileOptimalThreadMapINS1Q_15OutputTileShapeILi64ELi1ELi4ELi2ELi1EEENS1U_ILi1ELi1ELi8ELi1ELi8EEELi128ELi1ELi128EEESE_Lb0ENSF_9NoPermuteELb0EEENS1P_4warp20FragmentIteratorSimtIS16_NS6_6thread3MmaINS7_ILi8ELi4ELi1EEESE_SS_SE_S10_SE_S10_NS_4arch13OpMultiplyAddEbEES10_S1C_EENS20_16TileIteratorSimtIS16_S27_SE_S10_S1C_EENS1Q_18SharedLoadIteratorINS1X_18CompactedThreadMapESE_Li16EEENS1P_6thread17LinearCombinationISE_Li1ESE_SE_LNS2E_9ScaleType4KindE0ELS1J_2ESE_EENSB_ILi0ELi5EEELi1ELi1EEENS12_30GemmIdentityThreadblockSwizzleILi1EEELNS1_8OperatorE0ENS1_17Conv2dProblemSizeELNS1_9GroupModeE0EEEEEvNT_6ParamsE,"ax",@progbits
	.align	128
.text._ZN7cutlass6KernelINS_4conv6kernel23ImplicitGemmConvolutionINS1_11threadblock21ImplicitGemmPipelinedINS_4gemm9GemmShapeILi64ELi64ELi8EEENS4_12TileIteratorINS4_48Conv2dFpropActivationTileAccessIteratorOptimizedINS_11MatrixShapeILi64ELi8EEENS_10QuaternionIfEENS_6layout10TensorNHWCENS_9transform30PitchLinearStripminedThreadMapINS_16PitchLinearShapeILi8ELi64EEELi128ELi1EEENS_12AlignedArrayISE_Li1ELi16EEEEEEENSH_11threadblock19RegularTileIteratorISC_SE_NSF_11ColumnMajorELi1ENSH_33TransposePitchLinearThreadMapSimtISL_EELi16EEENS9_INS4_44Conv2dFpropFilterTileAccessIteratorOptimizedINSB_ILi8ELi64EEESE_SG_SL_SN_Lb0EEEEENSR_ISX_SE_NSF_8RowMajorELi0ESU_Li16EEESE_SG_NS6_11threadblock9MmaPolicyINS6_4warp7MmaSimtINS7_ILi32ELi32ELi8EEESE_SS_SE_S10_SE_S10_NS14_13MmaSimtPolicyINSB_ILi4ELi8EEENSF_19RowMajorInterleavedILi1EEENS7_ILi1ELi1ELi1EEEEELi1ELNS_16ComplexTransformE0ELS1D_0EbEENSB_ILi1ELi0EEENSB_ILi0ELi1EEELi1EEENS_21NumericArrayConverterISE_SE_Li4ELNS_15FloatRoundStyleE2ENSH_6thread14UnaryTransform8IdentityEEES1N_bEENS_8epilogue11threadblock8EpilogueIS8_S1E_Li1ENS1Q_22PredicatedTileIteratorINS1Q_26OutputTileOptimalThreadMapINS1Q_15OutputTileShapeILi64ELi1ELi4ELi2ELi1EEENS1U_ILi1ELi1ELi8ELi1ELi8EEELi128ELi1ELi128EEESE_Lb0ENSF_9NoPermuteELb0EEENS1P_4warp20FragmentIteratorSimtIS16_NS6_6thread3MmaINS7_ILi8ELi4ELi1EEESE_SS_SE_S10_SE_S10_NS_4arch13OpMultiplyAddEbEES10_S1C_EENS20_16TileIteratorSimtIS16_S27_SE_S10_S1C_EENS1Q_18SharedLoadIteratorINS1X_18CompactedThreadMapESE_Li16EEENS1P_6thread17LinearCombinationISE_Li1ESE_SE_LNS2E_9ScaleType4KindE0ELS1J_2ESE_EENSB_ILi0ELi5EEELi1ELi1EEENS12_30GemmIdentityThreadblockSwizzleILi1EEELNS1_8OperatorE0ENS1_17Conv2dProblemSizeELNS1_9GroupModeE0EEEEEvNT_6ParamsE:
        .type           _ZN7cutlass6KernelINS_4conv6kernel23ImplicitGemmConvolutionINS1_11threadblock21ImplicitGemmPipelinedINS_4gemm9GemmShapeILi64ELi64ELi8EEENS4_12TileIteratorINS4_48Conv2dFpropActivationTileAccessIteratorOptimizedINS_11MatrixShapeILi64ELi8EEENS_10QuaternionIfEENS_6layout10TensorNHWCENS_9transform30PitchLinearStripminedThreadMapINS_16PitchLinearShapeILi8ELi64EEELi128ELi1EEENS_12AlignedArrayISE_Li1ELi16EEEEEEENSH_11threadblock19RegularTileIteratorISC_SE_NSF_11ColumnMajorELi1ENSH_33TransposePitchLinearThreadMapSimtISL_EELi16EEENS9_INS4_44Conv2dFpropFilterTileAccessIteratorOptimizedINSB_ILi8ELi64EEESE_SG_SL_SN_Lb0EEEEENSR_ISX_SE_NSF_8RowMajorELi0ESU_Li16EEESE_SG_NS6_11threadblock9MmaPolicyINS6_4warp7MmaSimtINS7_ILi32ELi32ELi8EEESE_SS_SE_S10_SE_S10_NS14_13MmaSimtPolicyINSB_ILi4ELi8EEENSF_19RowMajorInterleavedILi1EEENS7_ILi1ELi1ELi1EEEEELi1ELNS_16ComplexTransformE0ELS1D_0EbEENSB_ILi1ELi0EEENSB_ILi0ELi1EEELi1EEENS_21NumericArrayConverterISE_SE_Li4ELNS_15FloatRoundStyleE2ENSH_6thread14UnaryTransform8IdentityEEES1N_bEENS_8epilogue11threadblock8EpilogueIS8_S1E_Li1ENS1Q_22PredicatedTileIteratorINS1Q_26OutputTileOptimalThreadMapINS1Q_15OutputTileShapeILi64ELi1ELi4ELi2ELi1EEENS1U_ILi1ELi1ELi8ELi1ELi8EEELi128ELi1ELi128EEESE_Lb0ENSF_9NoPermuteELb0EEENS1P_4warp20FragmentIteratorSimtIS16_NS6_6thread3MmaINS7_ILi8ELi4ELi1EEESE_SS_SE_S10_SE_S10_NS_4arch13OpMultiplyAddEbEES10_S1C_EENS20_16TileIteratorSimtIS16_S27_SE_S10_S1C_EENS1Q_18SharedLoadIteratorINS1X_18CompactedThreadMapESE_Li16EEENS1P_6thread17LinearCombinationISE_Li1ESE_SE_LNS2E_9ScaleType4KindE0ELS1J_2ESE_EENSB_ILi0ELi5EEELi1ELi1EEENS12_30GemmIdentityThreadblockSwizzleILi1EEELNS1_8OperatorE0ENS1_17Conv2dProblemSizeELNS1_9GroupModeE0EEEEEvNT_6ParamsE,@function
        .size           _ZN7cutlass6KernelINS_4conv6kernel23ImplicitGemmConvolutionINS1_11threadblock21ImplicitGemmPipelinedINS_4gemm9GemmShapeILi64ELi64ELi8EEENS4_12TileIteratorINS4_48Conv2dFpropActivationTileAccessIteratorOptimizedINS_11MatrixShapeILi64ELi8EEENS_10QuaternionIfEENS_6layout10TensorNHWCENS_9transform30PitchLinearStripminedThreadMapINS_16PitchLinearShapeILi8ELi64EEELi128ELi1EEENS_12AlignedArrayISE_Li1ELi16EEEEEEENSH_11threadblock19RegularTileIteratorISC_SE_NSF_11ColumnMajorELi1ENSH_33TransposePitchLinearThreadMapSimtISL_EELi16EEENS9_INS4_44Conv2dFpropFilterTileAccessIteratorOptimizedINSB_ILi8ELi64EEESE_SG_SL_SN_Lb0EEEEENSR_ISX_SE_NSF_8RowMajorELi0ESU_Li16EEESE_SG_NS6_11threadblock9MmaPolicyINS6_4warp7MmaSimtINS7_ILi32ELi32ELi8EEESE_SS_SE_S10_SE_S10_NS14_13MmaSimtPolicyINSB_ILi4ELi8EEENSF_19RowMajorInterleavedILi1EEENS7_ILi1ELi1ELi1EEEEELi1ELNS_16ComplexTransformE0ELS1D_0EbEENSB_ILi1ELi0EEENSB_ILi0ELi1EEELi1EEENS_21NumericArrayConverterISE_SE_Li4ELNS_15FloatRoundStyleE2ENSH_6thread14UnaryTransform8IdentityEEES1N_bEENS_8epilogue11threadblock8EpilogueIS8_S1E_Li1ENS1Q_22PredicatedTileIteratorINS1Q_26OutputTileOptimalThreadMapINS1Q_15OutputTileShapeILi64ELi1ELi4ELi2ELi1EEENS1U_ILi1ELi1ELi8ELi1ELi8EEELi128ELi1ELi128EEESE_Lb0ENSF_9NoPermuteELb0EEENS1P_4warp20FragmentIteratorSimtIS16_NS6_6thread3MmaINS7_ILi8ELi4ELi1EEESE_SS_SE_S10_SE_S10_NS_4arch13OpMultiplyAddEbEES10_S1C_EENS20_16TileIteratorSimtIS16_S27_SE_S10_S1C_EENS1Q_18SharedLoadIteratorINS1X_18CompactedThreadMapESE_Li16EEENS1P_6thread17LinearCombinationISE_Li1ESE_SE_LNS2E_9ScaleType4KindE0ELS1J_2ESE_EENSB_ILi0ELi5EEELi1ELi1EEENS12_30GemmIdentityThreadblockSwizzleILi1EEELNS1_8OperatorE0ENS1_17Conv2dProblemSizeELNS1_9GroupModeE0EEEEEvNT_6ParamsE,(.L_x_24 - _ZN7cutlass6KernelINS_4conv6kernel23ImplicitGemmConvolutionINS1_11threadblock21ImplicitGemmPipelinedINS_4gemm9GemmShapeILi64ELi64ELi8EEENS4_12TileIteratorINS4_48Conv2dFpropActivationTileAccessIteratorOptimizedINS_11MatrixShapeILi64ELi8EEENS_10QuaternionIfEENS_6layout10TensorNHWCENS_9transform30PitchLinearStripminedThreadMapINS_16PitchLinearShapeILi8ELi64EEELi128ELi1EEENS_12AlignedArrayISE_Li1ELi16EEEEEEENSH_11threadblock19RegularTileIteratorISC_SE_NSF_11ColumnMajorELi1ENSH_33TransposePitchLinearThreadMapSimtISL_EELi16EEENS9_INS4_44Conv2dFpropFilterTileAccessIteratorOptimizedINSB_ILi8ELi64EEESE_SG_SL_SN_Lb0EEEEENSR_ISX_SE_NSF_8RowMajorELi0ESU_Li16EEESE_SG_NS6_11threadblock9MmaPolicyINS6_4warp7MmaSimtINS7_ILi32ELi32ELi8EEESE_SS_SE_S10_SE_S10_NS14_13MmaSimtPolicyINSB_ILi4ELi8EEENSF_19RowMajorInterleavedILi1EEENS7_ILi1ELi1ELi1EEEEELi1ELNS_16ComplexTransformE0ELS1D_0EbEENSB_ILi1ELi0EEENSB_ILi0ELi1EEELi1EEENS_21NumericArrayConverterISE_SE_Li4ELNS_15FloatRoundStyleE2ENSH_6thread14UnaryTransform8IdentityEEES1N_bEENS_8epilogue11threadblock8EpilogueIS8_S1E_Li1ENS1Q_22PredicatedTileIteratorINS1Q_26OutputTileOptimalThreadMapINS1Q_15OutputTileShapeILi64ELi1ELi4ELi2ELi1EEENS1U_ILi1ELi1ELi8ELi1ELi8EEELi128ELi1ELi128EEESE_Lb0ENSF_9NoPermuteELb0EEENS1P_4warp20FragmentIteratorSimtIS16_NS6_6thread3MmaINS7_ILi8ELi4ELi1EEESE_SS_SE_S10_SE_S10_NS_4arch13OpMultiplyAddEbEES10_S1C_EENS20_16TileIteratorSimtIS16_S27_SE_S10_S1C_EENS1Q_18SharedLoadIteratorINS1X_18CompactedThreadMapESE_Li16EEENS1P_6thread17LinearCombinationISE_Li1ESE_SE_LNS2E_9ScaleType4KindE0ELS1J_2ESE_EENSB_ILi0ELi5EEELi1ELi1EEENS12_30GemmIdentityThreadblockSwizzleILi1EEELNS1_8OperatorE0ENS1_17Conv2dProblemSizeELNS1_9GroupModeE0EEEEEvNT_6ParamsE)
        .other          _ZN7cutlass6KernelINS_4conv6kernel23ImplicitGemmConvolutionINS1_11threadblock21ImplicitGemmPipelinedINS_4gemm9GemmShapeILi64ELi64ELi8EEENS4_12TileIteratorINS4_48Conv2dFpropActivationTileAccessIteratorOptimizedINS_11MatrixShapeILi64ELi8EEENS_10QuaternionIfEENS_6layout10TensorNHWCENS_9transform30PitchLinearStripminedThreadMapINS_16PitchLinearShapeILi8ELi64EEELi128ELi1EEENS_12AlignedArrayISE_Li1ELi16EEEEEEENSH_11threadblock19RegularTileIteratorISC_SE_NSF_11ColumnMajorELi1ENSH_33TransposePitchLinearThreadMapSimtISL_EELi16EEENS9_INS4_44Conv2dFpropFilterTileAccessIteratorOptimizedINSB_ILi8ELi64EEESE_SG_SL_SN_Lb0EEEEENSR_ISX_SE_NSF_8RowMajorELi0ESU_Li16EEESE_SG_NS6_11threadblock9MmaPolicyINS6_4warp7MmaSimtINS7_ILi32ELi32ELi8EEESE_SS_SE_S10_SE_S10_NS14_13MmaSimtPolicyINSB_ILi4ELi8EEENSF_19RowMajorInterleavedILi1EEENS7_ILi1ELi1ELi1EEEEELi1ELNS_16ComplexTransformE0ELS1D_0EbEENSB_ILi1ELi0EEENSB_ILi0ELi1EEELi1EEENS_21NumericArrayConverterISE_SE_Li4ELNS_15FloatRoundStyleE2ENSH_6thread14UnaryTransform8IdentityEEES1N_bEENS_8epilogue11threadblock8EpilogueIS8_S1E_Li1ENS1Q_22PredicatedTileIteratorINS1Q_26OutputTileOptimalThreadMapINS1Q_15OutputTileShapeILi64ELi1ELi4ELi2ELi1EEENS1U_ILi1ELi1ELi8ELi1ELi8EEELi128ELi1ELi128EEESE_Lb0ENSF_9NoPermuteELb0EEENS1P_4warp20FragmentIteratorSimtIS16_NS6_6thread3MmaINS7_ILi8ELi4ELi1EEESE_SS_SE_S10_SE_S10_NS_4arch13OpMultiplyAddEbEES10_S1C_EENS20_16TileIteratorSimtIS16_S27_SE_S10_S1C_EENS1Q_18SharedLoadIteratorINS1X_18CompactedThreadMapESE_Li16EEENS1P_6thread17LinearCombinationISE_Li1ESE_SE_LNS2E_9ScaleType4KindE0ELS1J_2ESE_EENSB_ILi0ELi5EEELi1ELi1EEENS12_30GemmIdentityThreadblockSwizzleILi1EEELNS1_8OperatorE0ENS1_17Conv2dProblemSizeELNS1_9GroupModeE0EEEEEvNT_6ParamsE,@"STO_CUDA_ENTRY STV_DEFAULT"
_ZN7cutlass6KernelINS_4conv6kernel23ImplicitGemmConvolutionINS1_11threadblock21ImplicitGemmPipelinedINS_4gemm9GemmShapeILi64ELi64ELi8EEENS4_12TileIteratorINS4_48Conv2dFpropActivationTileAccessIteratorOptimizedINS_11MatrixShapeILi64ELi8EEENS_10QuaternionIfEENS_6layout10TensorNHWCENS_9transform30PitchLinearStripminedThreadMapINS_16PitchLinearShapeILi8ELi64EEELi128ELi1EEENS_12AlignedArrayISE_Li1ELi16EEEEEEENSH_11threadblock19RegularTileIteratorISC_SE_NSF_11ColumnMajorELi1ENSH_33TransposePitchLinearThreadMapSimtISL_EELi16EEENS9_INS4_44Conv2dFpropFilterTileAccessIteratorOptimizedINSB_ILi8ELi64EEESE_SG_SL_SN_Lb0EEEEENSR_ISX_SE_NSF_8RowMajorELi0ESU_Li16EEESE_SG_NS6_11threadblock9MmaPolicyINS6_4warp7MmaSimtINS7_ILi32ELi32ELi8EEESE_SS_SE_S10_SE_S10_NS14_13MmaSimtPolicyINSB_ILi4ELi8EEENSF_19RowMajorInterleavedILi1EEENS7_ILi1ELi1ELi1EEEEELi1ELNS_16ComplexTransformE0ELS1D_0EbEENSB_ILi1ELi0EEENSB_ILi0ELi1EEELi1EEENS_21NumericArrayConverterISE_SE_Li4ELNS_15FloatRoundStyleE2ENSH_6thread14UnaryTransform8IdentityEEES1N_bEENS_8epilogue11threadblock8EpilogueIS8_S1E_Li1ENS1Q_22PredicatedTileIteratorINS1Q_26OutputTileOptimalThreadMapINS1Q_15OutputTileShapeILi64ELi1ELi4ELi2ELi1EEENS1U_ILi1ELi1ELi8ELi1ELi8EEELi128ELi1ELi128EEESE_Lb0ENSF_9NoPermuteELb0EEENS1P_4warp20FragmentIteratorSimtIS16_NS6_6thread3MmaINS7_ILi8ELi4ELi1EEESE_SS_SE_S10_SE_S10_NS_4arch13OpMultiplyAddEbEES10_S1C_EENS20_16TileIteratorSimtIS16_S27_SE_S10_S1C_EENS1Q_18SharedLoadIteratorINS1X_18CompactedThreadMapESE_Li16EEENS1P_6thread17LinearCombinationISE_Li1ESE_SE_LNS2E_9ScaleType4KindE0ELS1J_2ESE_EENSB_ILi0ELi5EEELi1ELi1EEENS12_30GemmIdentityThreadblockSwizzleILi1EEELNS1_8OperatorE0ENS1_17Conv2dProblemSizeELNS1_9GroupModeE0EEEEEvNT_6ParamsE:
[----:B------:R-:W0:Y:S01]  /*0000*/  LDC R1, c[0x0][0x28] ;  /* 0x00000a00ff017b82 */ /* 0x000e220000000800 */
[----:B------:R-:W1:Y:S07]  /*0010*/  S2R R7, SR_CTAID.Y ;  /* 0x0000000000077919 */ /* 0x000e6e0000002600 */
[----:B------:R-:W2:Y:S01]  /*0020*/  LDC R4, c[0x0][0x270] ;  /* 0x00009c00ff047b82 */ /* 0x000ea20000000800 */
[----:B------:R-:W-:Y:S01]  /*0030*/  IMAD.MOV.U32 R5, RZ, RZ, -0x1 ;  /* 0xffffffffff057424 */ /* 0x000fe200078e00ff */
[----:B------:R-:W-:Y:S01]  /*0040*/  ULDC.64 UR4, c[0x0][0x258] ;  /* 0x0000960000047ab9 */ /* 0x000fe20000000a00 */
[----:B------:R-:W3:Y:S01]  /*0050*/  S2R R3, SR_CTAID.X ;  /* 0x0000000000037919 */ /* 0x000ee20000002500 */
[----:B0-----:R-:W-:-:S02]  /*0060*/  VIADD R1, R1, 0xffffffd0 ;  /* 0xffffffd001017836 */ /* 0x001fc40000000000 */
[-C--:B--2---:R-:W-:Y:S02]  /*0070*/  SHF.L.U32 R0, R5, R4.reuse, RZ ;  /* 0x0000000405007219 */ /* 0x084fe400000006ff */
[----:B-1----:R-:W-:Y:S02]  /*0080*/  SHF.L.U32 R7, R7, R4, RZ ;  /* 0x0000000407077219 */ /* 0x002fe400000006ff */
[----:B---3--:R-:W-:Y:S02]  /*0090*/  LOP3.LUT R0, R3, R0, RZ, 0x30, !PT ;  /* 0x0000000003007212 */ /* 0x008fe400078e30ff */
[----:B------:R-:W-:-:S03]  /*00a0*/  SHF.R.S32.HI R4, RZ, R4, R3 ;  /* 0x00000004ff047219 */ /* 0x000fc60000011403 */
[----:B------:R-:W-:-:S05]  /*00b0*/  IMAD.IADD R10, R7, 0x1, R0 ;  /* 0x00000001070a7824 */ /* 0x000fca00078e0200 */
[----:B------:R-:W-:-:S04]  /*00c0*/  ISETP.GE.AND P0, PT, R10, UR5, PT ;  /* 0x000000050a007c0c */ /* 0x000fc8000bf06270 */
[----:B------:R-:W-:-:S13]  /*00d0*/  ISETP.GE.OR P0, PT, R4, UR4, P0 ;  /* 0x0000000404007c0c */ /* 0x000fda0008706670 */
[----:B------:R-:W-:Y:S05]  /*00e0*/  @P0 EXIT ;  /* 0x000000000000094d */ /* 0x000fea0003800000 */
[----:B------:R-:W0:Y:S01]  /*00f0*/  LDC R22, c[0x0][0x2b0] ;  /* 0x0000ac00ff167b82 */ /* 0x000e220000000800 */
[----:B------:R-:W1:Y:S01]  /*0100*/  S2R R38, SR_TID.X ;  /* 0x0000000000267919 */ /* 0x000e620000002100 */
[----:B------:R-:W-:Y:S01]  /*0110*/  ULDC.64 UR8, c[0x0][0x230] ;  /* 0x00008c0000087ab9 */ /* 0x000fe20000000a00 */
[----:B------:R-:W-:Y:S01]  /*0120*/  ULDC UR5, c[0x0][0x22c] ;  /* 0x00008b0000057ab9 */ /* 0x000fe20000000800 */
[----:B------:R-:W-:Y:S01]  /*0130*/  ULDC.64 UR6, c[0x0][0x248] ;  /* 0x0000920000067ab9 */ /* 0x000fe20000000a00 */
[----:B------:R-:W2:Y:S01]  /*0140*/  S2R R244, SR_CTAID.Z ;  /* 0x0000000000f47919 */ /* 0x000ea20000002700 */
[----:B------:R-:W-:Y:S01]  /*0150*/  UISETP.NE.AND UP1, UPT, UR7, 0x1, UPT ;  /* 0x000000010700788c */ /* 0x000fe2000bf25270 */
[----:B------:R-:W-:Y:S01]  /*0160*/  IMAD.MOV.U32 R252, RZ, RZ, RZ ;  /* 0x000000fffffc7224 */ /* 0x000fe200078e00ff */
[----:B------:R-:W3:Y:S01]  /*0170*/  LDC R17, c[0x0][0x2bc] ;  /* 0x0000af00ff117b82 */ /* 0x000ee20000000800 */
[----:B------:R-:W-:Y:S01]  /*0180*/  UIADD3 UR4, UR8, -0x1, URZ ;  /* 0xffffffff08047890 */ /* 0x000fe2000fffe03f */
[----:B------:R-:W-:Y:S01]  /*0190*/  MOV R250, RZ ;  /* 0x000000ff00fa7202 */ /* 0x000fe20000000f00 */
[----:B------:R-:W-:Y:S01]  /*01a0*/  ULDC.64 UR10, c[0x0][0x238] ;  /* 0x00008e00000a7ab9 */ /* 0x000fe20000000a00 */
[----:B------:R-:W-:Y:S01]  /*01b0*/  UISETP.GE.AND UP0, UPT, UR5, 0x1, UPT ;  /* 0x000000010500788c */ /* 0x000fe2000bf06270 */
[----:B0-----:R-:W-:-:S02]  /*01c0*/  ISETP.NE.AND P1, PT, R22, 0x1, PT ;  /* 0x000000011600780c */ /* 0x001fc40003f25270 */
[----:B---3--:R-:W-:Y:S02]  /*01d0*/  ISETP.NE.AND P0, PT, R17, 0x1, PT ;  /* 0x000000011100780c */ /* 0x008fe40003f05270 */
[----:B-1----:R-:W-:-:S09]  /*01e0*/  SHF.R.S32.HI R3, RZ, 0x1f, R38 ;  /* 0x0000001fff037819 */ /* 0x002fd20000011426 */
[----:B------:R-:W0:Y:S01]  /*01f0*/  @P1 LDC R16, c[0x0][0x2b4] ;  /* 0x0000ad00ff101b82 */ /* 0x000e220000000800 */
[----:B------:R-:W-:-:S04]  /*0200*/  LEA.HI R0, R3, R38, RZ, 0x3 ;  /* 0x0000002603007211 */ /* 0x000fc800078f18ff */
[----:B------:R-:W-:-:S03]  /*0210*/  SHF.R.S32.HI R245, RZ, 0x3, R0 ;  /* 0x00000003fff57819 */ /* 0x000fc60000011400 */
[----:B------:R-:W1:Y:S02]  /*0220*/  @P1 LDC R26, c[0x0][0x2b4] ;  /* 0x0000ad00ff1a1b82 */ /* 0x000e640000000800 */
[----:B------:R-:W-:-:S04]  /*0230*/  IMAD R13, R4, 0x40, R245 ;  /* 0x00000040040d7824 */ /* 0x000fc800078e02f5 */
[C---:B------:R-:W-:Y:S01]  /*0240*/  VIADD R11, R13.reuse, 0x10 ;  /* 0x000000100d0b7836 */ /* 0x040fe20000000000 */
[----:B------:R-:W-:Y:S01]  /*0250*/  IADD3 R3, R13, 0x20, RZ ;  /* 0x000000200d037810 */ /* 0x000fe20007ffe0ff */
[----:B------:R-:W3:Y:S01]  /*0260*/  @P1 LDC R15, c[0x0][0x2b8] ;  /* 0x0000ae00ff0f1b82 */ /* 0x000ee20000000800 */
[----:B------:R-:W-:Y:S02]  /*0270*/  IMAD.MOV.U32 R21, RZ, RZ, R13 ;  /* 0x000000ffff157224 */ /* 0x000fe400078e000d */
[----:B------:R-:W-:Y:S01]  /*0280*/  IMAD.MOV.U32 R20, RZ, RZ, R11 ;  /* 0x000000ffff147224 */ /* 0x000fe200078e000b */
[----:B------:R-:W-:-:S04]  /*0290*/  MOV R19, R3 ;  /* 0x0000000300137202 */ /* 0x000fc80000000f00 */
[----:B------:R-:W4:Y:S01]  /*02a0*/  @P1 LDC R18, c[0x0][0x2b4] ;  /* 0x0000ad00ff121b82 */ /* 0x000f220000000800 */
[----:B0-----:R-:W-:-:S07]  /*02b0*/  @P1 IMAD.HI.U32 R16, R13, R16, RZ ;  /* 0x000000100d101227 */ /* 0x001fce00078e00ff */
[----:B------:R-:W0:Y:S01]  /*02c0*/  @P1 LDC R14, c[0x0][0x2b8] ;  /* 0x0000ae00ff0e1b82 */ /* 0x000e220000000800 */
[----:B-1----:R-:W-:-:S07]  /*02d0*/  @P1 IMAD.HI.U32 R25, R11, R26, RZ ;  /* 0x0000001a0b191227 */ /* 0x002fce00078e00ff */
[----:B------:R-:W1:Y:S01]  /*02e0*/  @P1 LDC R2, c[0x0][0x2b8] ;  /* 0x0000ae00ff021b82 */ /* 0x000e620000000800 */
[----:B---3--:R-:W-:-:S05]  /*02f0*/  @P1 SHF.R.U32.HI R21, RZ, R15, R16 ;  /* 0x0000000fff151219 */ /* 0x008fca0000011610 */
[----:B------:R-:W-:Y:S02]  /*0300*/  IMAD.MOV R15, RZ, RZ, -R21 ;  /* 0x000000ffff0f7224 */ /* 0x000fe400078e0a15 */
[----:B------:R-:W3:Y:S01]  /*0310*/  @P0 LDC.64 R6, c[0x0][0x2c0] ;  /* 0x0000b000ff060b82 */ /* 0x000ee20000000a00 */
[----:B----4-:R-:W-:-:S04]  /*0320*/  @P1 IMAD.HI.U32 R23, R3, R18, RZ ;  /* 0x0000001203171227 */ /* 0x010fc800078e00ff */
[----:B------:R-:W-:-:S03]  /*0330*/  IMAD R15, R22, R15, R13 ;  /* 0x0000000f160f7224 */ /* 0x000fc600078e020d */
[----:B------:R-:W4:Y:S01]  /*0340*/  @P1 LDC R12, c[0x0][0x2b4] ;  /* 0x0000ad00ff0c1b82 */ /* 0x000f220000000800 */
[----:B0-----:R-:W-:Y:S01]  /*0350*/  @P1 SHF.R.U32.HI R20, RZ, R14, R25 ;  /* 0x0000000eff141219 */ /* 0x001fe20000011619 */
[----:B------:R-:W-:-:S04]  /*0360*/  IMAD.MOV.U32 R16, RZ, RZ, R15 ;  /* 0x000000ffff107224 */ /* 0x000fc800078e000f */
[----:B------:R-:W-:Y:S02]  /*0370*/  IMAD.MOV R14, RZ, RZ, -R20 ;  /* 0x000000ffff0e7224 */ /* 0x000fe400078e0a14 */
[----:B------:R-:W0:Y:S01]  /*0380*/  @P0 LDC.64 R4, c[0x0][0x2c0] ;  /* 0x0000b000ff040b82 */ /* 0x000e220000000a00 */
[----:B-1----:R-:W-:Y:S01]  /*0390*/  @P1 SHF.R.U32.HI R19, RZ, R2, R23 ;  /* 0x00000002ff131219 */ /* 0x002fe20000011617 */
[----:B------:R-:W-:Y:S02]  /*03a0*/  VIADD R23, R13, 0x30 ;  /* 0x000000300d177836 */ /* 0x000fe40000000000 */
[----:B------:R-:W-:Y:S01]  /*03b0*/  IMAD R13, R22, R14, R11 ;  /* 0x0000000e160d7224 */ /* 0x000fe200078e020b */
[----:B------:R-:W-:Y:S02]  /*03c0*/  IADD3 R2, -R19, RZ, RZ ;  /* 0x000000ff13027210 */ /* 0x000fe40007ffe1ff */
[----:B------:R-:W-:Y:S01]  /*03d0*/  MOV R18, R23 ;  /* 0x0000001700127202 */ /* 0x000fe20000000f00 */
[----:B------:R-:W1:Y:S01]  /*03e0*/  @P1 LDC R24, c[0x0][0x2b8] ;  /* 0x0000ae00ff181b82 */ /* 0x000e620000000800 */
[----:B---3--:R-:W-:Y:S01]  /*03f0*/  @P0 IMAD.HI.U32 R6, R13, R6, RZ ;  /* 0x000000060d060227 */ /* 0x008fe200078e00ff */
[----:B------:R-:W-:-:S03]  /*0400*/  MOV R14, R13 ;  /* 0x0000000d000e7202 */ /* 0x000fc60000000f00 */
[----:B------:R-:W-:Y:S01]  /*0410*/  IMAD R11, R22, R2, R3 ;  /* 0x00000002160b7224 */ /* 0x000fe200078e0203 */
[----:B------:R-:W-:Y:S02]  /*0420*/  @P0 SHF.R.U32.HI R14, RZ, R7, R6 ;  /* 0x00000007ff0e0219 */ /* 0x000fe40000011606 */
[----:B------:R-:W3:Y:S01]  /*0430*/  @P0 LDC.64 R8, c[0x0][0x2c0] ;  /* 0x0000b000ff080b82 */ /* 0x000ee20000000a00 */
[----:B----4-:R-:W-:Y:S01]  /*0440*/  @P1 IMAD.HI.U32 R25, R23, R12, RZ ;  /* 0x0000000c17191227 */ /* 0x010fe200078e00ff */
[----:B------:R-:W-:-:S03]  /*0450*/  IADD3 R6, -R14, RZ, RZ ;  /* 0x000000ff0e067210 */ /* 0x000fc60007ffe1ff */
[----:B------:R-:W-:Y:S02]  /*0460*/  IMAD.MOV.U32 R12, RZ, RZ, R11 ;  /* 0x000000ffff0c7224 */ /* 0x000fe400078e000b */
[----:B------:R-:W-:Y:S01]  /*0470*/  IMAD R13, R17, R6, R13 ;  /* 0x00000006110d7224 */ /* 0x000fe200078e020d */
[----:B------:R-:W4:Y:S01]  /*0480*/  @P0 LDC.64 R2, c[0x0][0x2c0] ;  /* 0x0000b000ff020b82 */ /* 0x000f220000000a00 */
[----:B0-----:R-:W-:-:S05]  /*0490*/  @P0 IMAD.HI.U32 R4, R11, R4, RZ ;  /* 0x000000040b040227 */ /* 0x001fca00078e00ff */
[----:B------:R-:W-:Y:S01]  /*04a0*/  @P0 SHF.R.U32.HI R12, RZ, R5, R4 ;  /* 0x00000005ff0c0219 */ /* 0x000fe20000011604 */
[----:B------:R-:W-:Y:S01]  /*04b0*/  IMAD.U32 R5, RZ, RZ, UR9 ;  /* 0x00000009ff057e24 */ /* 0x000fe2000f8e00ff */
[----:B-1----:R-:W-:Y:S01]  /*04c0*/  @P1 SHF.R.U32.HI R18, RZ, R24, R25 ;  /* 0x00000018ff121219 */ /* 0x002fe20000011619 */
[----:B------:R-:W0:Y:S01]  /*04d0*/  LDC.64 R6, c[0x0][0x240] ;  /* 0x00009000ff067b82 */ /* 0x000e220000000a00 */
[----:B------:R-:W-:Y:S01]  /*04e0*/  UIADD3 UR9, UR5, -0x1, URZ ;  /* 0xffffffff05097890 */ /* 0x000fe2000fffe03f */
[----:B------:R-:W-:Y:S01]  /*04f0*/  IMAD R14, R14, UR11, -R5 ;  /* 0x0000000b0e0e7c24 */ /* 0x000fe2000f8e0a05 */
[----:B------:R-:W-:Y:S02]  /*0500*/  IADD3 R4, -R18, RZ, RZ ;  /* 0x000000ff12047210 */ /* 0x000fe40007ffe1ff */
[----:B------:R-:W-:Y:S01]  /*0510*/  USEL UR12, UR9, URZ, !UP1 ;  /* 0x0000003f090c7287 */ /* 0x000fe2000c800000 */
[----:B---3--:R-:W-:-:S04]  /*0520*/  @P0 IMAD.HI.U32 R8, R15, R8, RZ ;  /* 0x000000080f080227 */ /* 0x008fc800078e00ff */
[----:B------:R-:W-:Y:S01]  /*0530*/  IMAD R4, R22, R4, R23 ;  /* 0x0000000416047224 */ /* 0x000fe200078e0217 */
[----:B------:R-:W-:Y:S01]  /*0540*/  @P0 SHF.R.U32.HI R16, RZ, R9, R8 ;  /* 0x00000009ff100219 */ /* 0x000fe20000011608 */
[----:B------:R-:W-:Y:S02]  /*0550*/  IMAD.MOV R8, RZ, RZ, -R12 ;  /* 0x000000ffff087224 */ /* 0x000fe400078e0a0c */
[----:B------:R-:W-:Y:S02]  /*0560*/  IMAD R12, R12, UR11, -R5 ;  /* 0x0000000b0c0c7c24 */ /* 0x000fe4000f8e0a05 */
[----:B------:R-:W-:Y:S02]  /*0570*/  IMAD R11, R17, R8, R11 ;  /* 0x00000008110b7224 */ /* 0x000fe400078e020b */
[----:B----4-:R-:W-:Y:S01]  /*0580*/  @P0 IMAD.HI.U32 R8, R4, R2, RZ ;  /* 0x0000000204080227 */ /* 0x010fe200078e00ff */
[----:B------:R-:W-:-:S03]  /*0590*/  MOV R2, R4 ;  /* 0x0000000400027202 */ /* 0x000fc60000000f00 */
[----:B------:R-:W-:Y:S01]  /*05a0*/  IMAD.MOV R24, RZ, RZ, -R16 ;  /* 0x000000ffff187224 */ /* 0x000fe200078e0a10 */
[----:B------:R-:W-:Y:S01]  /*05b0*/  @P0 SHF.R.U32.HI R2, RZ, R3, R8 ;  /* 0x00000003ff020219 */ /* 0x000fe20000011608 */
[----:B------:R-:W-:Y:S02]  /*05c0*/  IMAD R16, R16, UR11, -R5 ;  /* 0x0000000b10107c24 */ /* 0x000fe4000f8e0a05 */
[----:B------:R-:W-:Y:S01]  /*05d0*/  IMAD R15, R17, R24, R15 ;  /* 0x00000018110f7224 */ /* 0x000fe200078e020f */
[C---:B------:R-:W-:Y:S01]  /*05e0*/  IADD3 R3, -R2.reuse, RZ, RZ ;  /* 0x000000ff02037210 */ /* 0x040fe20007ffe1ff */
[----:B------:R-:W-:Y:S01]  /*05f0*/  IMAD R8, R2, UR11, -R5 ;  /* 0x0000000b02087c24 */ /* 0x000fe2000f8e0a05 */
[----:B------:R-:W-:Y:S01]  /*0600*/  LOP3.LUT R5, R0, 0xfffffff8, RZ, 0xc0, !PT ;  /* 0xfffffff800057812 */ /* 0x000fe200078ec0ff */
[----:B------:R-:W-:Y:S01]  /*0610*/  USEL UR11, UR4, URZ, !UP1 ;  /* 0x0000003f040b7287 */ /* 0x000fe2000c800000 */
[----:B------:R-:W-:Y:S01]  /*0620*/  MOV R0, UR6 ;  /* 0x0000000600007c02 */ /* 0x000fe20008000f00 */
[----:B0-----:R-:W-:Y:S01]  /*0630*/  IMAD R15, R15, R6, -UR10 ;  /* 0x8000000a0f0f7e24 */ /* 0x001fe2000f8e0206 */
[----:B------:R-:W-:Y:S01]  /*0640*/  ULDC.64 UR6, c[0x0][0x280] ;  /* 0x0000a00000067ab9 */ /* 0x000fe20000000a00 */
[----:B------:R-:W-:-:S02]  /*0650*/  IMAD R17, R17, R3, R4 ;  /* 0x0000000311117224 */ /* 0x000fc400078e0204 */
[----:B------:R-:W-:Y:S02]  /*0660*/  IMAD R22, R7, UR12, R16 ;  /* 0x0000000c07167c24 */ /* 0x000fe4000f8e0210 */
[----:B------:R-:W-:Y:S02]  /*0670*/  IMAD.IADD R2, R38, 0x1, -R5 ;  /* 0x0000000126027824 */ /* 0x000fe400078e0a05 */
[----:B------:R-:W-:Y:S02]  /*0680*/  IMAD R3, R0, UR11, R15 ;  /* 0x0000000b00037c24 */ /* 0x000fe4000f8e020f */
[----:B------:R-:W-:Y:S02]  /*0690*/  IMAD R22, R22, UR7, RZ ;  /* 0x0000000716167c24 */ /* 0x000fe4000f8e02ff */
[----:B--2---:R-:W-:Y:S02]  /*06a0*/  IMAD R28, R244, 0x8, R2 ;  /* 0x00000008f41c7824 */ /* 0x004fe400078e0202 */
[----:B------:R-:W-:Y:S01]  /*06b0*/  IMAD R3, R3, UR6, RZ ;  /* 0x0000000603037c24 */ /* 0x000fe2000f8e02ff */
[----:B------:R-:W-:Y:S01]  /*06c0*/  SHF.R.S32.HI R4, RZ, 0x1f, R22 ;  /* 0x0000001fff047819 */ /* 0x000fe20000011416 */
[-C--:B------:R-:W-:Y:S01]  /*06d0*/  IMAD R13, R13, R6.reuse, -UR10 ;  /* 0x8000000a0d0d7e24 */ /* 0x080fe2000f8e0206 */
[----:B------:R-:W-:Y:S01]  /*06e0*/  SHF.R.S32.HI R9, RZ, 0x1f, R28 ;  /* 0x0000001fff097819 */ /* 0x000fe2000001141c */
[----:B------:R-:W-:Y:S01]  /*06f0*/  IMAD R29, R7, UR12, R14 ;  /* 0x0000000c071d7c24 */ /* 0x000fe2000f8e020e */
[----:B------:R-:W-:Y:S01]  /*0700*/  IADD3 R22, P1, P0, R22, R3, R28 ;  /* 0x0000000316167210 */ /* 0x000fe2000783e01c */
[----:B------:R-:W-:Y:S01]  /*0710*/  IMAD R26, R0, UR11, R13 ;  /* 0x0000000b001a7c24 */ /* 0x000fe2000f8e020d */
[----:B------:R-:W-:Y:S01]  /*0720*/  SHF.R.S32.HI R3, RZ, 0x1f, R3 ;  /* 0x0000001fff037819 */ /* 0x000fe20000011403 */
[----:B------:R-:W-:Y:S01]  /*0730*/  IMAD R11, R11, R6, -UR10 ;  /* 0x8000000a0b0b7e24 */ /* 0x000fe2000f8e0206 */
[----:B------:R0:W-:Y:S01]  /*0740*/  STL [R1+0x14], R28 ;  /* 0x0000141c01007387 */ /* 0x0001e20000100800 */
[----:B------:R-:W-:-:S02]  /*0750*/  IMAD R29, R29, UR7, RZ ;  /* 0x000000071d1d7c24 */ /* 0x000fc4000f8e02ff */
[----:B------:R-:W-:Y:S01]  /*0760*/  IMAD R17, R17, R6, -UR10 ;  /* 0x8000000a11117e24 */ /* 0x000fe2000f8e0206 */
[----:B------:R-:W-:Y:S01]  /*0770*/  IADD3.X R6, R4, R3, R9, P1, P0 ;  /* 0x0000000304067210 */ /* 0x000fe20000fe0409 */
[----:B------:R-:W-:Y:S01]  /*0780*/  IMAD R26, R26, UR6, RZ ;  /* 0x000000061a1a7c24 */ /* 0x000fe2000f8e02ff */
[----:B------:R-:W-:Y:S01]  /*0790*/  SHF.R.S32.HI R24, RZ, 0x1f, R29 ;  /* 0x0000001fff187819 */ /* 0x000fe2000001141d */
[----:B------:R-:W-:Y:S01]  /*07a0*/  IMAD R4, R7, UR12, R12 ;  /* 0x0000000c07047c24 */ /* 0x000fe2000f8e020c */
[----:B------:R-:W-:Y:S01]  /*07b0*/  ULDC UR10, c[0x0][0x288] ;  /* 0x0000a200000a7ab9 */ /* 0x000fe20000000800 */
[----:B------:R-:W-:Y:S01]  /*07c0*/  IMAD R5, R0, UR11, R11 ;  /* 0x0000000b00057c24 */ /* 0x000fe2000f8e020b */
[----:B------:R-:W-:Y:S01]  /*07d0*/  IADD3 R29, P1, P0, R29, R26, R28 ;  /* 0x0000001a1d1d7210 */ /* 0x000fe2000783e01c */
[----:B------:R-:W-:Y:S01]  /*07e0*/  IMAD R4, R4, UR7, RZ ;  /* 0x0000000704047c24 */ /* 0x000fe2000f8e02ff */
[----:B------:R-:W-:Y:S01]  /*07f0*/  SHF.R.S32.HI R3, RZ, 0x1f, R26 ;  /* 0x0000001fff037819 */ /* 0x000fe2000001141a */
[----:B------:R-:W-:-:S02]  /*0800*/  IMAD R5, R5, UR6, RZ ;  /* 0x0000000605057c24 */ /* 0x000fc4000f8e02ff */
[----:B------:R-:W-:Y:S01]  /*0810*/  IMAD R25, R7, UR12, R8 ;  /* 0x0000000c07197c24 */ /* 0x000fe2000f8e0208 */
[----:B------:R-:W-:Y:S01]  /*0820*/  IADD3.X R3, R24, R3, R9, P1, P0 ;  /* 0x0000000318037210 */ /* 0x000fe20000fe0409 */
[----:B------:R-:W-:Y:S01]  /*0830*/  IMAD R31, R21, UR10, RZ ;  /* 0x0000000a151f7c24 */ /* 0x000fe2000f8e02ff */
[----:B------:R-:W-:Y:S01]  /*0840*/  SHF.R.S32.HI R24, RZ, 0x1f, R4 ;  /* 0x0000001fff187819 */ /* 0x000fe20000011404 */
[----:B------:R-:W-:Y:S01]  /*0850*/  IMAD R25, R25, UR7, RZ ;  /* 0x0000000719197c24 */ /* 0x000fe2000f8e02ff */
[--C-:B------:R-:W-:Y:S01]  /*0860*/  IADD3 R27, P1, P0, R4, R5, R28.reuse ;  /* 0x00000005041b7210 */ /* 0x100fe2000783e01c */
[----:B------:R-:W-:Y:S01]  /*0870*/  IMAD R4, R0, UR11, R17 ;  /* 0x0000000b00047c24 */ /* 0x000fe2000f8e0211 */
[----:B------:R-:W-:Y:S01]  /*0880*/  SHF.R.S32.HI R5, RZ, 0x1f, R5 ;  /* 0x0000001fff057819 */ /* 0x000fe20000011405 */
[----:B------:R-:W-:Y:S01]  /*0890*/  IMAD R26, R20, UR10, RZ ;  /* 0x0000000a141a7c24 */ /* 0x000fe2000f8e02ff */
[----:B------:R-:W-:Y:S01]  /*08a0*/  IADD3 R23, P2, R31, R22, RZ ;  /* 0x000000161f177210 */ /* 0x000fe20007f5e0ff */
[----:B------:R-:W-:Y:S01]  /*08b0*/  IMAD R4, R4, UR6, RZ ;  /* 0x0000000604047c24 */ /* 0x000fe2000f8e02ff */
[----:B------:R-:W-:Y:S01]  /*08c0*/  IADD3.X R5, R24, R5, R9, P1, P0 ;  /* 0x0000000518057210 */ /* 0x000fe20000fe0409 */
[----:B------:R-:W-:Y:S01]  /*08d0*/  ULDC.64 UR6, c[0x0][0x2c8] ;  /* 0x0000b20000067ab9 */ /* 0x000fe20000000a00 */
[----:B------:R-:W-:Y:S01]  /*08e0*/  SHF.R.S32.HI R22, RZ, 0x1f, R25 ;  /* 0x0000001fff167819 */ /* 0x000fe20000011419 */
[----:B------:R-:W-:Y:S01]  /*08f0*/  IMAD R24, R19, UR10, RZ ;  /* 0x0000000a13187c24 */ /* 0x000fe2000f8e02ff */
[----:B0-----:R-:W-:Y:S01]  /*0900*/  IADD3 R28, P1, P0, R25, R4, R28 ;  /* 0x00000004191c7210 */ /* 0x001fe2000783e01c */
[----:B------:R-:W-:Y:S01]  /*0910*/  IMAD R25, R18, UR10, RZ ;  /* 0x0000000a12197c24 */ /* 0x000fe2000f8e02ff */
[----:B------:R-:W-:-:S02]  /*0920*/  SHF.R.S32.HI R4, RZ, 0x1f, R4 ;  /* 0x0000001fff047819 */ /* 0x000fc40000011404 */
[----:B------:R-:W-:Y:S02]  /*0930*/  LEA.HI.X.SX32 R6, R31, R6, 0x1, P2 ;  /* 0x000000061f067211 */ /* 0x000fe400010f0eff */
[----:B------:R-:W-:Y:S02]  /*0940*/  IADD3.X R22, R22, R4, R9, P1, P0 ;  /* 0x0000000416167210 */ /* 0x000fe40000fe0409 */
[C---:B------:R-:W-:Y:S02]  /*0950*/  IADD3 R4, P0, R26.reuse, R29, RZ ;  /* 0x0000001d1a047210 */ /* 0x040fe40007f1e0ff */
[----:B------:R-:W-:Y:S02]  /*0960*/  LEA R44, P2, R23, UR6, 0x4 ;  /* 0x00000006172c7c11 */ /* 0x000fe4000f8420ff */
[----:B------:R-:W-:Y:S02]  /*0970*/  LEA.HI.X.SX32 R3, R26, R3, 0x1, P0 ;  /* 0x000000031a037211 */ /* 0x000fe400000f0eff */
[----:B------:R-:W-:-:S02]  /*0980*/  PLOP3.LUT P0, PT, PT, PT, UP0, 0x80, 0x0 ;  /* 0x000000000000781c */ /* 0x000fc40003f0f008 */
[----:B------:R-:W-:Y:S02]  /*0990*/  LEA.HI.X R45, R23, UR7, R6, 0x4, P2 ;  /* 0x00000007172d7c11 */ /* 0x000fe400090f2406 */
[C---:B------:R-:W-:Y:S02]  /*09a0*/  IADD3 R6, P2, R24.reuse, R27, RZ ;  /* 0x0000001b18067210 */ /* 0x040fe40007f5e0ff */
[C---:B------:R-:W-:Y:S02]  /*09b0*/  IADD3 R23, P1, R25.reuse, R28, RZ ;  /* 0x0000001c19177210 */ /* 0x040fe40007f3e0ff */
[----:B------:R-:W-:Y:S02]  /*09c0*/  LEA.HI.X.SX32 R5, R24, R5, 0x1, P2 ;  /* 0x0000000518057211 */ /* 0x000fe400010f0eff */
[----:B------:R-:W-:Y:S02]  /*09d0*/  LEA.HI.X.SX32 R22, R25, R22, 0x1, P1 ;  /* 0x0000001619167211 */ /* 0x000fe400008f0eff */
[----:B------:R-:W-:-:S02]  /*09e0*/  LEA R42, P3, R4, UR6, 0x4 ;  /* 0x00000006042a7c11 */ /* 0x000fc4000f8620ff */
[----:B------:R-:W-:Y:S02]  /*09f0*/  LEA R40, P2, R6, UR6, 0x4 ;  /* 0x0000000606287c11 */ /* 0x000fe4000f8420ff */
[C---:B------:R-:W-:Y:S02]  /*0a00*/  LEA R36, P1, R23.reuse, UR6, 0x4 ;  /* 0x0000000617247c11 */ /* 0x040fe4000f8220ff */
[----:B------:R-:W-:Y:S01]  /*0a10*/  LEA.HI.X R43, R4, UR7, R3, 0x4, P3 ;  /* 0x00000007042b7c11 */ /* 0x000fe200098f2403 */
[----:B------:R-:W-:Y:S01]  /*0a20*/  HFMA2.MMA R3, -RZ, RZ, 0, 0 ;  /* 0x00000000ff037435 */ /* 0x000fe200000001ff */
[----:B------:R-:W-:Y:S02]  /*0a30*/  LEA.HI.X R41, R6, UR7, R5, 0x4, P2 ;  /* 0x0000000706297c11 */ /* 0x000fe400090f2405 */
[----:B------:R-:W-:Y:S02]  /*0a40*/  CS2R R4, SRZ ;  /* 0x0000000000047805 */ /* 0x000fe4000001ff00 */
[----:B------:R-:W-:Y:S01]  /*0a50*/  LEA.HI.X R37, R23, UR7, R22, 0x4, P1 ;  /* 0x0000000717257c11 */ /* 0x000fe200088f2416 */
[----:B------:R-:W-:Y:S06]  /*0a60*/  @!P0 BRA `(.L_x_0) ;  /* 0x0000000000a48947 */ /* 0x000fec0003800000 */
[----:B------:R-:W-:Y:S01]  /*0a70*/  ULDC UR6, c[0x0][0x210] ;  /* 0x0000840000067ab9 */ /* 0x000fe20000000800 */
[----:B------:R-:W-:Y:S01]  /*0a80*/  IMAD.MOV.U32 R3, RZ, RZ, RZ ;  /* 0x000000ffff037224 */ /* 0x000fe200078e00ff */
[----:B------:R-:W-:Y:S01]  /*0a90*/  ISETP.GE.AND P3, PT, R21, UR6, PT ;  /* 0x0000000615007c0c */ /* 0x000fe2000bf66270 */
[----:B------:R-:W-:Y:S01]  /*0aa0*/  IMAD.MOV.U32 R5, RZ, RZ, RZ ;  /* 0x000000ffff057224 */ /* 0x000fe200078e00ff */
[----:B------:R-:W-:Y:S01]  /*0ab0*/  ISETP.GE.AND P2, PT, R20, UR6, PT ;  /* 0x0000000614007c0c */ /* 0x000fe2000bf46270 */
[----:B------:R-:W-:Y:S01]  /*0ac0*/  IMAD.MOV.U32 R252, RZ, RZ, RZ ;  /* 0x000000fffffc7224 */ /* 0x000fe200078e00ff */
[----:B------:R-:W-:Y:S01]  /*0ad0*/  ISETP.GE.AND P1, PT, R19, UR6, PT ;  /* 0x0000000613007c0c */ /* 0x000fe2000bf26270 */
[----:B------:R-:W-:Y:S01]  /*0ae0*/  IMAD.MOV.U32 R250, RZ, RZ, RZ ;  /* 0x000000fffffa7224 */ /* 0x000fe200078e00ff */
[----:B------:R-:W-:Y:S01]  /*0af0*/  ISETP.GE.AND P0, PT, R18, UR6, PT ;  /* 0x0000000612007c0c */ /* 0x000fe2000bf06270 */
[----:B------:R-:W-:Y:S01]  /*0b00*/  UMOV UR10, URZ ;  /* 0x0000003f000a7c82 */ /* 0x000fe20008000000 */
[----:B------:R-:W-:-:S11]  /*0b10*/  ULDC UR6, c[0x0][0x214] ;  /* 0x0000850000067ab9 */ /* 0x000fd60000000800 */
.L_x_1:
[----:B------:R-:W-:-:S04]  /*0b20*/  UIADD3 UR7, UR9, -UR10, URZ ;  /* 0x8000000a09077290 */ /* 0x000fc8000fffe03f */
[----:B------:R-:W-:-:S06]  /*0b30*/  USEL UR7, UR7, UR10, !UP1 ;  /* 0x0000000a07077287 */ /* 0x000fcc000c800000 */
[C---:B------:R-:W-:Y:S02]  /*0b40*/  IMAD R6, R7.reuse, UR7, R16 ;  /* 0x0000000707067c24 */ /* 0x040fe4000f8e0210 */
[C---:B------:R-:W-:Y:S02]  /*0b50*/  IMAD R19, R7.reuse, UR7, R14 ;  /* 0x0000000707137c24 */ /* 0x040fe4000f8e020e */
[----:B------:R-:W-:Y:S01]  /*0b60*/  IMAD R18, R7, UR7, R12 ;  /* 0x0000000707127c24 */ /* 0x000fe2000f8e020c */
[C---:B------:R-:W-:Y:S02]  /*0b70*/  ISETP.GT.AND P4, PT, R6.reuse, -0x1, !P3 ;  /* 0xffffffff0600780c */ /* 0x040fe40005f84270 */
[----:B------:R-:W-:Y:S02]  /*0b80*/  ISETP.GT.AND P6, PT, R19, -0x1, !P2 ;  /* 0xffffffff1300780c */ /* 0x000fe400057c4270 */
[----:B------:R-:W-:Y:S01]  /*0b90*/  ISETP.LT.AND P4, PT, R6, UR6, P4 ;  /* 0x0000000606007c0c */ /* 0x000fe2000a781270 */
[----:B------:R-:W-:Y:S01]  /*0ba0*/  IMAD R6, R7, UR7, R8 ;  /* 0x0000000707067c24 */ /* 0x000fe2000f8e0208 */
[----:B------:R-:W-:-:S02]  /*0bb0*/  ISETP.GT.AND P5, PT, R18, -0x1, !P1 ;  /* 0xffffffff1200780c */ /* 0x000fc40004fa4270 */
[----:B------:R-:W-:Y:S02]  /*0bc0*/  SEL R21, RZ, 0x1, !P4 ;  /* 0x00000001ff157807 */ /* 0x000fe40006000000 */
[----:B------:R-:W-:Y:S02]  /*0bd0*/  ISETP.GT.AND P4, PT, R6, -0x1, !P0 ;  /* 0xffffffff0600780c */ /* 0x000fe40004784270 */
[----:B------:R-:W-:Y:S02]  /*0be0*/  ISETP.LT.AND P6, PT, R19, UR6, P6 ;  /* 0x0000000613007c0c */ /* 0x000fe4000b7c1270 */
[----:B------:R-:W-:Y:S02]  /*0bf0*/  ISETP.LT.AND P5, PT, R18, UR6, P5 ;  /* 0x0000000612007c0c */ /* 0x000fe4000afa1270 */
[----:B------:R-:W-:Y:S02]  /*0c00*/  ISETP.LT.AND P4, PT, R6, UR6, P4 ;  /* 0x0000000606007c0c */ /* 0x000fe4000a781270 */
[----:B------:R-:W-:-:S02]  /*0c10*/  SEL R19, RZ, 0x1, !P6 ;  /* 0x00000001ff137807 */ /* 0x000fc40007000000 */
[----:B------:R-:W-:Y:S02]  /*0c20*/  SEL R18, RZ, 0x1, !P5 ;  /* 0x00000001ff127807 */ /* 0x000fe40006800000 */
[----:B------:R-:W-:Y:S02]  /*0c30*/  SEL R6, RZ, 0x1, !P4 ;  /* 0x00000001ff067807 */ /* 0x000fe40006000000 */
[----:B------:R-:W-:Y:S02]  /*0c40*/  SHF.L.U32 R21, R21, UR10, RZ ;  /* 0x0000000a15157c19 */ /* 0x000fe400080006ff */
[----:B------:R-:W-:Y:S02]  /*0c50*/  SHF.L.U32 R19, R19, UR10, RZ ;  /* 0x0000000a13137c19 */ /* 0x000fe400080006ff */
[----:B------:R-:W-:Y:S02]  /*0c60*/  SHF.L.U32 R18, R18, UR10, RZ ;  /* 0x0000000a12127c19 */ /* 0x000fe400080006ff */
[----:B------:R-:W-:Y:S01]  /*0c70*/  SHF.L.U32 R6, R6, UR10, RZ ;  /* 0x0000000a06067c19 */ /* 0x000fe200080006ff */
[----:B------:R-:W-:Y:S01]  /*0c80*/  UIADD3 UR10, UR10, 0x1, URZ ;  /* 0x000000010a0a7890 */ /* 0x000fe2000fffe03f */
[----:B------:R-:W-:-:S02]  /*0c90*/  LOP3.LUT R250, R21, R250, RZ, 0xfc, !PT ;  /* 0x000000fa15fa7212 */ /* 0x000fc400078efcff */
[----:B------:R-:W-:Y:S01]  /*0ca0*/  LOP3.LUT R252, R19, R252, RZ, 0xfc, !PT ;  /* 0x000000fc13fc7212 */ /* 0x000fe200078efcff */
[----:B------:R-:W-:Y:S01]  /*0cb0*/  UISETP.GE.AND UP0, UPT, UR10, UR5, UPT ;  /* 0x000000050a00728c */ /* 0x000fe2000bf06270 */
[----:B------:R-:W-:Y:S02]  /*0cc0*/  LOP3.LUT R5, R18, R5, RZ, 0xfc, !PT ;  /* 0x0000000512057212 */ /* 0x000fe400078efcff */
[----:B------:R-:W-:-:S03]  /*0cd0*/  LOP3.LUT R3, R6, R3, RZ, 0xfc, !PT ;  /* 0x0000000306037212 */ /* 0x000fc600078efcff */
[----:B------:R-:W-:-:S13]  /*0ce0*/  PLOP3.LUT P4, PT, PT, PT, UP0, 0x80, 0x0 ;  /* 0x000000000000781c */ /* 0x000fda0003f8f008 */
[----:B------:R-:W-:Y:S05]  /*0cf0*/  @!P4 BRA `(.L_x_1) ;  /* 0xfffffffc0088c947 */ /* 0x000fea000383ffff */
.L_x_0:
[----:B------:R-:W-:Y:S01]  /*0d00*/  UISETP.GE.AND UP0, UPT, UR8, 0x1, UPT ;  /* 0x000000010800788c */ /* 0x000fe2000bf06270 */
[----:B------:R-:W-:Y:S01]  /*0d10*/  IMAD.MOV.U32 R8, RZ, RZ, RZ ;  /* 0x000000ffff087224 */ /* 0x000fe200078e00ff */
[----:B------:R-:W-:Y:S01]  /*0d20*/  MOV R12, RZ ;  /* 0x000000ff000c7202 */ /* 0x000fe20000000f00 */
[----:B------:R-:W-:-:S03]  /*0d30*/  IMAD.MOV.U32 R251, RZ, RZ, RZ ;  /* 0x000000fffffb7224 */ /* 0x000fc600078e00ff */
[----:B------:R-:W-:-:S13]  /*0d40*/  PLOP3.LUT P0, PT, PT, PT, UP0, 0x80, 0x0 ;  /* 0x000000000000781c */ /* 0x000fda0003f0f008 */
[----:B------:R-:W-:Y:S05]  /*0d50*/  @!P0 BRA `(.L_x_2) ;  /* 0x0000000000908947 */ /* 0x000fea0003800000 */
[----:B------:R-:W-:Y:S01]  /*0d60*/  HFMA2.MMA R12, -RZ, RZ, 0, 0 ;  /* 0x00000000ff0c7435 */ /* 0x000fe200000001ff */
[----:B------:R-:W-:Y:S01]  /*0d70*/  IMAD.MOV.U32 R4, RZ, RZ, RZ ;  /* 0x000000ffff047224 */ /* 0x000fe200078e00ff */
[----:B------:R-:W-:Y:S01]  /*0d80*/  MOV R251, RZ ;  /* 0x000000ff00fb7202 */ /* 0x000fe20000000f00 */
[----:B------:R-:W-:Y:S01]  /*0d90*/  IMAD.MOV.U32 R8, RZ, RZ, RZ ;  /* 0x000000ffff087224 */ /* 0x000fe200078e00ff */
[----:B------:R-:W-:Y:S01]  /*0da0*/  UMOV UR9, URZ ;  /* 0x0000003f00097c82 */ /* 0x000fe20008000000 */
[----:B------:R-:W-:-:S06]  /*0db0*/  ULDC UR6, c[0x0][0x218] ;  /* 0x0000860000067ab9 */ /* 0x000fcc0000000800 */
.L_x_3:
[----:B------:R-:W-:Y:S02]  /*0dc0*/  USEL UR7, UR4, UR9, !UP1 ;  /* 0x0000000904077287 */ /* 0x000fe4000c800000 */
[----:B------:R-:W-:-:S04]  /*0dd0*/  UIADD3 UR4, UR4, -0x1, URZ ;  /* 0xffffffff04047890 */ /* 0x000fc8000fffe03f */
[C---:B------:R-:W-:Y:S02]  /*0de0*/  IMAD R16, R0.reuse, UR7, R15 ;  /* 0x0000000700107c24 */ /* 0x040fe4000f8e020f */
[C---:B------:R-:W-:Y:S02]  /*0df0*/  IMAD R14, R0.reuse, UR7, R13 ;  /* 0x00000007000e7c24 */ /* 0x040fe4000f8e020d */
[----:B------:R-:W-:Y:S01]  /*0e00*/  IMAD R7, R0, UR7, R11 ;  /* 0x0000000700077c24 */ /* 0x000fe2000f8e020b */
[----:B------:R-:W-:Y:S01]  /*0e10*/  ISETP.GE.AND P3, PT, R16, UR6, PT ;  /* 0x0000000610007c0c */ /* 0x000fe2000bf66270 */
[----:B------:R-:W-:Y:S01]  /*0e20*/  IMAD R6, R0, UR7, R17 ;  /* 0x0000000700067c24 */ /* 0x000fe2000f8e0211 */
[----:B------:R-:W-:Y:S02]  /*0e30*/  ISETP.GE.AND P2, PT, R14, UR6, PT ;  /* 0x000000060e007c0c */ /* 0x000fe4000bf46270 */
[----:B------:R-:W-:Y:S02]  /*0e40*/  ISETP.GE.AND P1, PT, R7, UR6, PT ;  /* 0x0000000607007c0c */ /* 0x000fe4000bf26270 */
[----:B------:R-:W-:-:S02]  /*0e50*/  ISETP.GE.AND P0, PT, R6, UR6, PT ;  /* 0x0000000606007c0c */ /* 0x000fc4000bf06270 */
[----:B------:R-:W-:Y:S02]  /*0e60*/  ISETP.GT.AND P3, PT, R16, -0x1, !P3 ;  /* 0xffffffff1000780c */ /* 0x000fe40005f64270 */
[----:B------:R-:W-:Y:S02]  /*0e70*/  ISETP.GT.AND P2, PT, R14, -0x1, !P2 ;  /* 0xffffffff0e00780c */ /* 0x000fe40005744270 */
[----:B------:R-:W-:Y:S02]  /*0e80*/  ISETP.GT.AND P1, PT, R7, -0x1, !P1 ;  /* 0xffffffff0700780c */ /* 0x000fe40004f24270 */
[----:B------:R-:W-:Y:S02]  /*0e90*/  ISETP.GT.AND P0, PT, R6, -0x1, !P0 ;  /* 0xffffffff0600780c */ /* 0x000fe40004704270 */
[----:B------:R-:W-:Y:S02]  /*0ea0*/  SEL R6, RZ, 0x1, !P3 ;  /* 0x00000001ff067807 */ /* 0x000fe40005800000 */
        /* <DEDUP_REMOVED lines=15> */
.L_x_2:
[----:B------:R-:W2:Y:S01]  /*0fa0*/  LDL R134, [R1+0x14] ;  /* 0x0000140001867983 */ /* 0x000ea20000100800 */
[----:B------:R-:W-:Y:S01]  /*0fb0*/  ULDC UR4, c[0x0][0x21c] ;  /* 0x0000870000047ab9 */ /* 0x000fe20000000800 */
[----:B------:R-:W-:Y:S02]  /*0fc0*/  CS2R R28, SRZ ;  /* 0x00000000001c7805 */ /* 0x000fe4000001ff00 */
[----:B------:R-:W-:Y:S01]  /*0fd0*/  CS2R R30, SRZ ;  /* 0x00000000001e7805 */ /* 0x000fe2000001ff00 */
[----:B------:R-:W-:Y:S01]  /*0fe0*/  ULDC.64 UR28, c[0x0][0x208] ;  /* 0x00008200001c7ab9 */ /* 0x000fe20000000a00 */
[----:B------:R-:W-:Y:S02]  /*0ff0*/  CS2R R32, SRZ ;  /* 0x0000000000207805 */ /* 0x000fe4000001ff00 */
[----:B------:R-:W-:Y:S02]  /*1000*/  CS2R R34, SRZ ;  /* 0x0000000000227805 */ /* 0x000fe4000001ff00 */
[----:B------:R-:W-:-:S02]  /*1010*/  CS2R R24, SRZ ;  /* 0x0000000000187805 */ /* 0x000fc4000001ff00 */
[----:B------:R-:W-:Y:S01]  /*1020*/  CS2R R26, SRZ ;  /* 0x00000000001a7805 */ /* 0x000fe2000001ff00 */
[----:B------:R-:W-:Y:S01]  /*1030*/  ULDC UR6, c[0x0][0x254] ;  /* 0x0000950000067ab9 */ /* 0x000fe20000000800 */
[----:B------:R-:W-:Y:S01]  /*1040*/  UMOV UR12, URZ ;  /* 0x0000003f000c7c82 */ /* 0x000fe20008000000 */
[----:B------:R-:W-:Y:S02]  /*1050*/  IMAD.U32 R0, RZ, RZ, UR6 ;  /* 0x00000006ff007e24 */ /* 0x000fe4000f8e00ff */
[----:B------:R-:W-:-:S03]  /*1060*/  IMAD R10, R10, 0x40, R245 ;  /* 0x000000400a0a7824 */ /* 0x000fc600078e02f5 */
[----:B------:R-:W-:-:S04]  /*1070*/  IABS R0, R0 ;  /* 0x0000000000007213 */ /* 0x000fc80000000000 */
[----:B------:R-:W-:-:S13]  /*1080*/  R2UR UR10, R0 ;  /* 0x00000000000a72ca */ /* 0x000fda00000e0000 */
[----:B------:R-:W0:Y:S08]  /*1090*/  I2F.RP R7, UR10 ;  /* 0x0000000a00077d06 */ /* 0x000e300008209400 */
[----:B0-----:R-:W0:Y:S02]  /*10a0*/  MUFU.RCP R6, R7 ;  /* 0x0000000700067308 */ /* 0x001e240000001000 */
[----:B0-----:R-:W-:-:S06]  /*10b0*/  VIADD R6, R6, 0xffffffe ;  /* 0x0ffffffe06067836 */ /* 0x001fcc0000000000 */
[----:B------:R-:W0:Y:S02]  /*10c0*/  F2I.FTZ.U32.TRUNC.NTZ R0, R6 ;  /* 0x0000000600007305 */ /* 0x000e24000021f000 */
[----:B0-----:R-:W-:Y:S01]  /*10d0*/  R2UR UR13, R0 ;  /* 0x00000000000d72ca */ /* 0x001fe200000e0000 */
[----:B------:R-:W-:-:S05]  /*10e0*/  IMAD.U32 R0, RZ, RZ, UR4 ;  /* 0x00000004ff007e24 */ /* 0x000fca000f8e00ff */
[----:B------:R-:W-:-:S04]  /*10f0*/  IABS R0, R0 ;  /* 0x0000000000007213 */ /* 0x000fc80000000000 */
[----:B------:R-:W-:Y:S01]  /*1100*/  R2UR UR9, R0 ;  /* 0x00000000000972ca */ /* 0x000fe200000e0000 */
[----:B------:R-:W-:Y:S02]  /*1110*/  VIADD R0, R10, 0x10 ;  /* 0x000000100a007836 */ /* 0x000fe40000000000 */
[----:B------:R-:W-:-:S04]  /*1120*/  UIADD3 UR7, URZ, -UR13, URZ ;  /* 0x8000000d3f077290 */ /* 0x000fc8000fffe03f */
[----:B------:R-:W-:-:S04]  /*1130*/  UIMAD UR7, UR7, UR10, URZ ;  /* 0x0000000a070772a4 */ /* 0x000fc8000f8e023f */
[----:B------:R-:W-:-:S04]  /*1140*/  UIMAD.WIDE.U32 UR12, UR13, UR7, UR12 ;  /* 0x000000070d0c72a5 */ /* 0x000fc8000f8e000c */
[----:B------:R-:W-:-:S07]  /*1150*/  UIMAD.WIDE.U32 UR12, UR13, UR9, URZ ;  /* 0x000000090d0c72a5 */ /* 0x000fce000f8e003f */
[----:B------:R-:W-:Y:S02]  /*1160*/  UMOV UR12, UR13 ;  /* 0x0000000d000c7c82 */ /* 0x000fe40008000000 */
[----:B------:R-:W-:-:S04]  /*1170*/  UIADD3 UR7, -UR12, URZ, URZ ;  /* 0x0000003f0c077290 */ /* 0x000fc8000fffe13f */
[----:B------:R-:W-:Y:S02]  /*1180*/  UIMAD UR7, UR10, UR7, UR9 ;  /* 0x000000070a0772a4 */ /* 0x000fe4000f8e0209 */
[----:B------:R-:W-:Y:S02]  /*1190*/  ULOP3.LUT UR9, UR4, UR6, URZ, 0x3c, !UPT ;  /* 0x0000000604097292 */ /* 0x000fe4000f8e3c3f */
[----:B------:R-:W-:-:S11]  /*11a0*/  UISETP.GT.U32.AND UP0, UPT, UR10, UR7, UPT ;  /* 0x000000070a00728c */ /* 0x000fd6000bf04070 */
[----:B------:R-:W-:Y:S02]  /*11b0*/  @!UP0 UIADD3 UR7, UR7, -UR10, URZ ;  /* 0x8000000a07078290 */ /* 0x000fe4000fffe03f */
[----:B------:R-:W-:Y:S02]  /*11c0*/  @!UP0 UIADD3 UR12, UR12, 0x1, URZ ;  /* 0x000000010c0c8890 */ /* 0x000fe4000fffe03f */
[----:B------:R-:W-:Y:S02]  /*11d0*/  UISETP.GE.U32.AND UP1, UPT, UR7, UR10, UPT ;  /* 0x0000000a0700728c */ /* 0x000fe4000bf26070 */
[----:B------:R-:W-:Y:S01]  /*11e0*/  UISETP.GE.AND UP0, UPT, UR9, URZ, UPT ;  /* 0x0000003f0900728c */ /* 0x000fe2000bf06270 */
[----:B------:R-:W-:Y:S02]  /*11f0*/  ULDC UR7, c[0x0][0x228] ;  /* 0x00008a0000077ab9 */ /* 0x000fe40000000800 */
[----:B------:R-:W-:Y:S01]  /*1200*/  ISETP.GE.AND P1, PT, R0, UR7, PT ;  /* 0x0000000700007c0c */ /* 0x000fe2000bf26270 */
[C---:B------:R-:W-:Y:S01]  /*1210*/  VIADD R0, R10.reuse, 0x20 ;  /* 0x000000200a007836 */ /* 0x040fe20000000000 */
[----:B------:R-:W-:-:S02]  /*1220*/  ISETP.GE.AND P0, PT, R10, UR7, PT ;  /* 0x000000070a007c0c */ /* 0x000fc4000bf06270 */
[----:B------:R-:W-:Y:S02]  /*1230*/  SEL R6, RZ, 0xffffffff, P1 ;  /* 0xffffffffff067807 */ /* 0x000fe40000800000 */
[----:B------:R-:W-:Y:S01]  /*1240*/  @UP1 UIADD3 UR12, UR12, 0x1, URZ ;  /* 0x000000010c0c1890 */ /* 0x000fe2000fffe03f */
[----:B------:R-:W-:Y:S01]  /*1250*/  ISETP.GE.AND P1, PT, R0, UR7, PT ;  /* 0x0000000700007c0c */ /* 0x000fe2000bf26270 */
[----:B------:R-:W-:Y:S01]  /*1260*/  VIADD R0, R10, 0x30 ;  /* 0x000000300a007836 */ /* 0x000fe20000000000 */
[----:B------:R-:W-:Y:S01]  /*1270*/  SEL R7, RZ, 0x1, P0 ;  /* 0x00000001ff077807 */ /* 0x000fe20000000000 */
[----:B------:R-:W-:Y:S01]  /*1280*/  IMAD.SHL.U32 R6, R6, 0x2, RZ ;  /* 0x0000000206067824 */ /* 0x000fe200078e00ff */
[----:B------:R-:W-:Y:S02]  /*1290*/  UISETP.NE.AND UP1, UPT, UR6, URZ, UPT ;  /* 0x0000003f0600728c */ /* 0x000fe4000bf25270 */
[----:B------:R-:W-:Y:S01]  /*12a0*/  ISETP.GE.AND P0, PT, R0, UR7, PT ;  /* 0x0000000700007c0c */ /* 0x000fe2000bf06270 */
[----:B------:R-:W-:Y:S01]  /*12b0*/  ULDC UR7, c[0x0][0x2d8] ;  /* 0x0000b60000077ab9 */ /* 0x000fe20000000800 */
[----:B------:R-:W-:Y:S01]  /*12c0*/  LOP3.LUT R6, R6, 0x2, R7, 0xe2, !PT ;  /* 0x0000000206067812 */ /* 0x000fe200078ee207 */
[----:B------:R-:W-:Y:S01]  /*12d0*/  IMAD R10, R10, UR7, RZ ;  /* 0x000000070a0a7c24 */ /* 0x000fe2000f8e02ff */
[----:B------:R-:W-:Y:S01]  /*12e0*/  SEL R7, RZ, 0x4, P1 ;  /* 0x00000004ff077807 */ /* 0x000fe20000800000 */
[----:B------:R-:W-:Y:S01]  /*12f0*/  @!UP0 UIADD3 UR12, -UR12, URZ, URZ ;  /* 0x0000003f0c0c8290 */ /* 0x000fe2000fffe13f */
[----:B------:R-:W-:-:S03]  /*1300*/  SEL R0, RZ, 0x8, P0 ;  /* 0x00000008ff007807 */ /* 0x000fc60000000000 */
[----:B------:R-:W-:Y:S01]  /*1310*/  @!UP1 ULOP3.LUT UR12, URZ, UR6, URZ, 0x33, !UPT ;  /* 0x000000063f0c9292 */ /* 0x000fe2000f8e333f */
[----:B------:R-:W-:Y:S02]  /*1320*/  LOP3.LUT R0, R0, R7, R6, 0xfe, !PT ;  /* 0x0000000700007212 */ /* 0x000fe400078efe06 */
[----:B------:R-:W-:Y:S01]  /*1330*/  ULDC.64 UR6, c[0x0][0x300] ;  /* 0x0000c00000067ab9 */ /* 0x000fe20000000a00 */
[----:B--2---:R-:W-:Y:S02]  /*1340*/  ISETP.GE.U32.AND P4, PT, R134, UR4, PT ;  /* 0x0000000486007c0c */ /* 0x004fe4000bf86070 */
[----:B------:R-:W-:Y:S02]  /*1350*/  IADD3 R7, P0, R10, R134, RZ ;  /* 0x000000860a077210 */ /* 0x000fe40007f1e0ff */
[----:B------:R-:W-:Y:S02]  /*1360*/  SEL R12, R12, RZ, !P4 ;  /* 0x000000ff0c0c7207 */ /* 0x000fe40006000000 */
[----:B------:R-:W-:-:S02]  /*1370*/  SEL R252, R252, RZ, !P4 ;  /* 0x000000fffcfc7207 */ /* 0x000fc40006000000 */
[----:B------:R-:W-:Y:S01]  /*1380*/  SEL R251, R251, RZ, !P4 ;  /* 0x000000fffbfb7207 */ /* 0x000fe20006000000 */
[----:B------:R-:W-:Y:S01]  /*1390*/  STL [R1], R12 ;  /* 0x0000000c01007387 */ /* 0x000fe20000100800 */
[----:B------:R-:W-:Y:S02]  /*13a0*/  LOP3.LUT P5, RZ, R12, 0x1, R252, 0x80, !PT ;  /* 0x000000010cff7812 */ /* 0x000fe400078a80fc */
[----:B------:R-:W-:Y:S02]  /*13b0*/  SEL R250, R250, RZ, !P4 ;  /* 0x000000fffafa7207 */ /* 0x000fe40006000000 */
[----:B------:R-:W-:Y:S02]  /*13c0*/  SEL R8, R8, RZ, !P4 ;  /* 0x000000ff08087207 */ /* 0x000fe40006000000 */
[----:B------:R-:W-:Y:S02]  /*13d0*/  SEL R5, R5, RZ, !P4 ;  /* 0x000000ff05057207 */ /* 0x000fe40006000000 */
[----:B------:R-:W-:-:S02]  /*13e0*/  LOP3.LUT P6, RZ, R251, 0x1, R250, 0x80, !PT ;  /* 0x00000001fbff7812 */ /* 0x000fc400078c80fa */
[----:B------:R-:W-:Y:S02]  /*13f0*/  SEL R4, R4, RZ, !P4 ;  /* 0x000000ff04047207 */ /* 0x000fe40006000000 */
[----:B------:R-:W-:Y:S01]  /*1400*/  SEL R3, R3, RZ, !P4 ;  /* 0x000000ff03037207 */ /* 0x000fe20006000000 */
[----:B------:R-:W5:Y:S01]  /*1410*/  @P5 LDG.E.LTC128B.128 R28, desc[UR28][R42.64] ;  /* 0x0000001c2a1c5981 */ /* 0x000f62000c1e1d20 */
[----:B------:R-:W-:Y:S02]  /*1420*/  LOP3.LUT P5, RZ, R8, 0x1, R5, 0x80, !PT ;  /* 0x0000000108ff7812 */ /* 0x000fe400078a8005 */
[----:B------:R-:W-:Y:S01]  /*1430*/  LEA.HI.X.SX32 R10, R10, R9, 0x1, P0 ;  /* 0x000000090a0a7211 */ /* 0x000fe200000f0eff */
[----:B------:R-:W-:Y:S01]  /*1440*/  UISETP.NE.AND UP1, UPT, UR8, 0x1, UPT ;  /* 0x000000010800788c */ /* 0x000fe2000bf25270 */
[----:B------:R-:W-:-:S03]  /*1450*/  ISETP.GE.U32.AND P1, PT, R134, UR12, PT ;  /* 0x0000000c86007c0c */ /* 0x000fc6000bf26070 */
[----:B------:R-:W5:Y:S01]  /*1460*/  @P6 LDG.E.LTC128B.128 R32, desc[UR28][R44.64] ;  /* 0x0000001c2c206981 */ /* 0x000f62000c1e1d20 */
[----:B------:R-:W-:Y:S02]  /*1470*/  LOP3.LUT P4, RZ, R4, 0x1, R3, 0x80, !PT ;  /* 0x0000000104ff7812 */ /* 0x000fe40007888003 */
[C---:B------:R-:W-:Y:S01]  /*1480*/  LEA R6, P0, R7.reuse, UR6, 0x4 ;  /* 0x0000000607067c11 */ /* 0x040fe2000f8020ff */
[----:B------:R-:W-:Y:S01]  /*1490*/  STL [R1+0x8], R8 ;  /* 0x0000080801007387 */ /* 0x000fe20000100800 */
[----:B------:R-:W-:Y:S02]  /*14a0*/  SEL R0, R0, RZ, !P1 ;  /* 0x000000ff00007207 */ /* 0x000fe40004800000 */
[----:B------:R-:W-:Y:S01]  /*14b0*/  LEA.HI.X R7, R7, UR7, R10, 0x4, P0 ;  /* 0x0000000707077c11 */ /* 0x000fe200080f240a */
[----:B------:R-:W5:Y:S01]  /*14c0*/  @P5 LDG.E.LTC128B.128 R24, desc[UR28][R40.64] ;  /* 0x0000001c28185981 */ /* 0x000f62000c1e1d20 */
[----:B------:R-:W-:Y:S01]  /*14d0*/  ULDC.64 UR6, c[0x0][0x2e8] ;  /* 0x0000ba0000067ab9 */ /* 0x000fe20000000a00 */
[----:B------:R-:W-:Y:S01]  /*14e0*/  @!UP1 UISETP.GT.AND UP2, UPT, UR5, 0x1, UPT ;  /* 0x000000010500988c */ /* 0x000fe2000bf44270 */
[----:B------:R-:W-:Y:S01]  /*14f0*/  IADD3 R48, P0, R6, UR6, RZ ;  /* 0x0000000606307c10 */ /* 0x000fe2000ff1e0ff */
[----:B------:R-:W-:Y:S01]  /*1500*/  STL [R1+0x4], R5 ;  /* 0x0000040501007387 */ /* 0x000fe20000100800 */
[----:B------:R-:W-:-:S02]  /*1510*/  CS2R R16, SRZ ;  /* 0x0000000000107805 */ /* 0x000fc4000001ff00 */
[----:B------:R-:W-:Y:S02]  /*1520*/  CS2R R18, SRZ ;  /* 0x0000000000127805 */ /* 0x000fe4000001ff00 */
[----:B------:R-:W-:Y:S01]  /*1530*/  IADD3.X R49, R7, UR7, RZ, P0, !PT ;  /* 0x0000000707317c10 */ /* 0x000fe200087fe4ff */
[----:B------:R-:W-:Y:S01]  /*1540*/  STL [R1+0x10], R4 ;  /* 0x0000100401007387 */ /* 0x000fe20000100800 */
[----:B------:R-:W-:Y:S02]  /*1550*/  IADD3 R46, P0, R48, UR6, RZ ;  /* 0x00000006302e7c10 */ /* 0x000fe4000ff1e0ff */
[----:B------:R-:W-:Y:S01]  /*1560*/  LOP3.LUT R9, R0, 0x4, RZ, 0xc0, !PT ;  /* 0x0000000400097812 */ /* 0x000fe200078ec0ff */
[----:B------:R0:W-:Y:S01]  /*1570*/  STL [R1+0xc], R3 ;  /* 0x00000c0301007387 */ /* 0x0001e20000100800 */
[----:B------:R-:W-:Y:S02]  /*1580*/  IADD3.X R47, R49, UR7, RZ, P0, !PT ;  /* 0x00000007312f7c10 */ /* 0x000fe400087fe4ff */
[----:B------:R-:W-:Y:S01]  /*1590*/  IADD3 R132, P0, R46, UR6, RZ ;  /* 0x000000062e847c10 */ /* 0x000fe2000ff1e0ff */
[----:B------:R-:W-:Y:S01]  /*15a0*/  UMOV UR5, URZ ;  /* 0x0000003f00057c82 */ /* 0x000fe20008000000 */
[----:B------:R-:W-:-:S02]  /*15b0*/  SHF.R.U32.HI R9, RZ, 0x2, R9 ;  /* 0x00000002ff097819 */ /* 0x000fc40000011609 */
[----:B------:R-:W-:Y:S02]  /*15c0*/  IADD3.X R133, R47, UR7, RZ, P0, !PT ;  /* 0x000000072f857c10 */ /* 0x000fe400087fe4ff */
[C---:B------:R-:W-:Y:S02]  /*15d0*/  LOP3.LUT R11, R0.reuse, 0x2, RZ, 0xc0, !PT ;  /* 0x00000002000b7812 */ /* 0x040fe400078ec0ff */
[----:B0-----:R-:W-:Y:S02]  /*15e0*/  SHF.R.U32.HI R3, RZ, 0x5, R38 ;  /* 0x00000005ff037819 */ /* 0x001fe40000011626 */
[C---:B------:R-:W-:Y:S01]  /*15f0*/  LOP3.LUT P0, RZ, R0.reuse, 0x1, RZ, 0xc0, !PT ;  /* 0x0000000100ff7812 */ /* 0x040fe2000780c0ff */
[----:B------:R-:W-:Y:S01]  /*1600*/  @!UP1 UMOV UR6, 0x1 ;  /* 0x0000000100069882 */ /* 0x000fe20000000000 */
[----:B------:R-:W-:Y:S02]  /*1610*/  ISETP.NE.U32.AND P2, PT, R9, RZ, PT ;  /* 0x000000ff0900720c */ /* 0x000fe40003f45070 */
[----:B------:R-:W0:Y:S01]  /*1620*/  SHFL.IDX PT, R3, R3, RZ, 0x1f ;  /* 0x00001fff03037589 */ /* 0x000e2200000e0000 */
[----:B------:R-:W-:Y:S01]  /*1630*/  @!UP1 USEL UR5, UR6, 0x2, UP2 ;  /* 0x0000000206059887 */ /* 0x000fe20009000000 */
[----:B------:R-:W-:-:S02]  /*1640*/  LOP3.LUT R9, R0, 0x8, RZ, 0xc0, !PT ;  /* 0x0000000800097812 */ /* 0x000fc400078ec0ff */
[----:B------:R-:W-:Y:S01]  /*1650*/  SHF.R.U32.HI R11, RZ, 0x1, R11 ;  /* 0x00000001ff0b7819 */ /* 0x000fe2000001160b */
[----:B------:R-:W-:Y:S01]  /*1660*/  UISETP.NE.AND UP0, UPT, UR5, 0x2, UPT ;  /* 0x000000020500788c */ /* 0x000fe2000bf05270 */
[----:B------:R-:W-:-:S03]  /*1670*/  SHF.R.U32.HI R9, RZ, 0x3, R9 ;  /* 0x00000003ff097819 */ /* 0x000fc60000011609 */
[----:B------:R1:W5:Y:S01]  /*1680*/  @P0 LDG.E.LTC128B.128 R16, desc[UR28][R6.64] ;  /* 0x0000001c06100981 */ /* 0x000362000c1e1d20 */
[----:B0-----:R-:W-:Y:S02]  /*1690*/  R2UR UR8, R3 ;  /* 0x00000000030872ca */ /* 0x001fe400000e0000 */
[----:B------:R-:W-:Y:S01]  /*16a0*/  PLOP3.LUT P0, PT, PT, PT, UP0, 0x80, 0x0 ;  /* 0x000000000000781c */ /* 0x000fe20003f0f008 */
[----:B------:R-:W-:Y:S01]  /*16b0*/  UMOV UR6, 0x80 ;  /* 0x0000008000067882 */ /* 0x000fe20000000000 */
[----:B------:R-:W-:Y:S01]  /*16c0*/  CS2R R20, SRZ ;  /* 0x0000000000147805 */ /* 0x000fe2000001ff00 */
[----:B------:R-:W-:Y:S01]  /*16d0*/  ULEA UR6, UR5, UR6, 0x3 ;  /* 0x0000000605067291 */ /* 0x000fe2000f8e183f */
[----:B------:R-:W-:Y:S02]  /*16e0*/  CS2R R22, SRZ ;  /* 0x0000000000167805 */ /* 0x000fe4000001ff00 */
[----:B------:R-:W-:Y:S01]  /*16f0*/  ISETP.NE.U32.AND P3, PT, R11, RZ, PT ;  /* 0x000000ff0b00720c */ /* 0x000fe20003f65070 */
[----:B------:R-:W-:Y:S01]  /*1700*/  @!UP0 ULDC UR5, c[0x0][0x2a8] ;  /* 0x0000aa0000058ab9 */ /* 0x000fe20000000800 */
[----:B------:R-:W-:-:S03]  /*1710*/  ISETP.NE.U32.AND P1, PT, R9, RZ, PT ;  /* 0x000000ff0900720c */ /* 0x000fc60003f25070 */
[----:B------:R-:W-:Y:S01]  /*1720*/  USHF.R.S32.HI UR24, URZ, 0x1f, UR8 ;  /* 0x0000001f3f187899 */ /* 0x000fe20008011408 */
[----:B------:R-:W-:Y:S01]  /*1730*/  IMAD.MOV.U32 R248, RZ, RZ, R134 ;  /* 0x000000fffff87224 */ /* 0x000fe200078e0086 */
[----:B------:R0:W5:Y:S02]  /*1740*/  @P4 LDG.E.LTC128B.128 R20, desc[UR28][R36.64] ;  /* 0x0000001c24144981 */ /* 0x000164000c1e1d20 */
[----:B------:R-:W-:Y:S01]  /*1750*/  ULEA.HI UR24, UR24, UR8, URZ, 0x2 ;  /* 0x0000000818187291 */ /* 0x000fe2000f8f103f */
[----:B------:R-:W-:-:S03]  /*1760*/  @!P0 VIADD R248, R134, UR5 ;  /* 0x0000000586f88c36 */ /* 0x000fc60008000000 */
[----:B------:R-:W-:Y:S01]  /*1770*/  ULOP3.LUT UR23, UR24, 0xfffffffc, URZ, 0xc0, !UPT ;  /* 0xfffffffc18177892 */ /* 0x000fe2000f8ec03f */
[----:B------:R-:W-:Y:S02]  /*1780*/  CS2R R12, SRZ ;  /* 0x00000000000c7805 */ /* 0x000fe4000001ff00 */
[----:B------:R-:W-:Y:S01]  /*1790*/  ISETP.GE.U32.AND P4, PT, R248, UR4, PT ;  /* 0x00000004f8007c0c */ /* 0x000fe2000bf86070 */
[----:B------:R-:W-:Y:S01]  /*17a0*/  UIADD3 UR23, UR8, -UR23, URZ ;  /* 0x8000001708177290 */ /* 0x000fe2000fffe03f */
[----:B------:R-:W-:Y:S02]  /*17b0*/  CS2R R14, SRZ ;  /* 0x00000000000e7805 */ /* 0x000fe4000001ff00 */
[----:B------:R-:W-:Y:S02]  /*17c0*/  CS2R R8, SRZ ;  /* 0x0000000000087805 */ /* 0x000fe4000001ff00 */
[----:B------:R-:W-:Y:S02]  /*17d0*/  CS2R R10, SRZ ;  /* 0x00000000000a7805 */ /* 0x000fe4000001ff00 */
[----:B------:R-:W-:-:S02]  /*17e0*/  CS2R R4, SRZ ;  /* 0x0000000000047805 */ /* 0x000fc4000001ff00 */
[----:B-1----:R-:W-:Y:S01]  /*17f0*/  CS2R R6, SRZ ;  /* 0x0000000000067805 */ /* 0x002fe2000001ff00 */
[----:B------:R-:W-:Y:S01]  /*1800*/  ULEA.HI UR5, UR23, UR23, URZ, 0x1 ;  /* 0x0000001717057291 */ /* 0x000fe2000f8f083f */
[----:B------:R0:W5:Y:S01]  /*1810*/  @P3 LDG.E.LTC128B.128 R12, desc[UR28][R48.64] ;  /* 0x0000001c300c3981 */ /* 0x000162000c1e1d20 */
[----:B------:R-:W-:Y:S02]  /*1820*/  ULDC.64 UR6, c[0x0][UR6+0x210] ;  /* 0x0000840006067abb */ /* 0x000fe40008000a00 */
[----:B------:R-:W-:Y:S01]  /*1830*/  USHF.R.S32.HI UR4, URZ, 0x1, UR5 ;  /* 0x000000013f047899 */ /* 0x000fe20008011405 */
[----:B------:R0:W5:Y:S01]  /*1840*/  @P2 LDG.E.LTC128B.128 R8, desc[UR28][R46.64] ;  /* 0x0000001c2e082981 */ /* 0x000162000c1e1d20 */
[----:B------:R-:W-:Y:S01]  /*1850*/  IADD3 R236, P3, R44, UR6, RZ ;  /* 0x000000062cec7c10 */ /* 0x000fe2000ff7e0ff */
[----:B------:R-:W-:Y:S01]  /*1860*/  ULOP3.LUT UR5, UR5, 0xfffffffe, URZ, 0xc0, !UPT ;  /* 0xfffffffe05057892 */ /* 0x000fe2000f8ec03f */
[----:B------:R-:W-:Y:S01]  /*1870*/  IADD3 R238, P2, R42, UR6, RZ ;  /* 0x000000062aee7c10 */ /* 0x000fe2000ff5e0ff */
[----:B------:R0:W5:Y:S01]  /*1880*/  @P1 LDG.E.LTC128B.128 R4, desc[UR28][R132.64] ;  /* 0x0000001c84041981 */ /* 0x000162000c1e1d20 */
[----:B------:R-:W-:-:S02]  /*1890*/  IADD3 R240, P1, R40, UR6, RZ ;  /* 0x0000000628f07c10 */ /* 0x000fc4000ff3e0ff */
[----:B------:R-:W-:Y:S01]  /*18a0*/  IADD3 R242, P0, R36, UR6, RZ ;  /* 0x0000000624f27c10 */ /* 0x000fe2000ff1e0ff */
[----:B------:R-:W-:Y:S01]  /*18b0*/  UMOV UR25, 0x1 ;  /* 0x0000000100197882 */ /* 0x000fe20000000000 */
[----:B------:R-:W-:Y:S01]  /*18c0*/  UMOV UR26, URZ ;  /* 0x0000003f001a7c82 */ /* 0x000fe20008000000 */
[----:B------:R-:W-:Y:S01]  /*18d0*/  @!UP1 UMOV UR25, URZ ;  /* 0x0000003f00199c82 */ /* 0x000fe20008000000 */
[----:B------:R-:W-:Y:S01]  /*18e0*/  @!UP1 USEL UR26, URZ, 0x1, !UP2 ;  /* 0x000000013f1a9887 */ /* 0x000fe2000d000000 */
[----:B------:R-:W-:Y:S01]  /*18f0*/  IADD3.X R3, R45, UR7, RZ, P3, !PT ;  /* 0x000000072d037c10 */ /* 0x000fe20009ffe4ff */
[----:B------:R-:W-:Y:S01]  /*1900*/  USHF.R.S32.HI UR24, URZ, 0x2, UR24 ;  /* 0x000000023f187899 */ /* 0x000fe20008011418 */
[----:B------:R-:W-:Y:S01]  /*1910*/  IADD3.X R239, R43, UR7, RZ, P2, !PT ;  /* 0x000000072bef7c10 */ /* 0x000fe200097fe4ff */
[----:B------:R-:W-:Y:S01]  /*1920*/  UIADD3 UR23, UR23, -UR5, URZ ;  /* 0x8000000517177290 */ /* 0x000fe2000fffe03f */
[----:B------:R-:W-:Y:S01]  /*1930*/  IADD3.X R241, R41, UR7, RZ, P1, !PT ;  /* 0x0000000729f17c10 */ /* 0x000fe20008ffe4ff */
[----:B------:R-:W-:Y:S01]  /*1940*/  IMAD.U32 R249, RZ, RZ, UR4 ;  /* 0x00000004fff97e24 */ /* 0x000fe2000f8e00ff */
[----:B------:R-:W-:Y:S01]  /*1950*/  IADD3.X R243, R37, UR7, RZ, P0, !PT ;  /* 0x0000000725f37c10 */ /* 0x000fe200087fe4ff */
[----:B------:R-:W-:Y:S04]  /*1960*/  BSSY B0, `(.L_x_4) ;  /* 0x0000009000007945 */ /* 0x000fe80003800000 */
[----:B------:R-:W-:Y:S05]  /*1970*/  @!P4 BRA `(.L_x_5) ;  /* 0x00000000001cc947 */ /* 0x000fea0003800000 */
[----:B------:R1:W-:Y:S01]  /*1980*/  STL [R1], RZ ;  /* 0x000000ff01007387 */ /* 0x0003e20000100800 */
[----:B------:R-:W-:Y:S01]  /*1990*/  HFMA2.MMA R252, -RZ, RZ, 0, 0 ;  /* 0x00000000fffc7435 */ /* 0x000fe200000001ff */
[----:B------:R-:W-:Y:S02]  /*19a0*/  CS2R R250, SRZ ;  /* 0x0000000000fa7805 */ /* 0x000fe4000001ff00 */
[----:B------:R1:W-:Y:S04]  /*19b0*/  STL [R1+0x4], RZ ;  /* 0x000004ff01007387 */ /* 0x0003e80000100800 */
[----:B------:R1:W-:Y:S04]  /*19c0*/  STL [R1+0x8], RZ ;  /* 0x000008ff01007387 */ /* 0x0003e80000100800 */
[----:B------:R1:W-:Y:S04]  /*19d0*/  STL [R1+0xc], RZ ;  /* 0x00000cff01007387 */ /* 0x0003e80000100800 */
[----:B------:R1:W-:Y:S02]  /*19e0*/  STL [R1+0x10], RZ ;  /* 0x000010ff01007387 */ /* 0x0003e40000100800 */
.L_x_5:
[----:B------:R-:W-:Y:S05]  /*19f0*/  BSYNC B0 ;  /* 0x0000000000007941 */ /* 0x000fea0003800000 */
.L_x_4:
[----:B------:R-:W2:Y:S01]  /*1a00*/  S2UR UR4, SR_CgaCtaId ;  /* 0x00000000000479c3 */ /* 0x000ea20000008800 */
[----:B------:R-:W-:Y:S01]  /*1a10*/  UMOV UR5, 0x400 ;  /* 0x0000040000057882 */ /* 0x000fe20000000000 */
[----:B0-----:R-:W-:Y:S01]  /*1a20*/  LOP3.LUT R37, R38, 0x1f, RZ, 0xc0, !PT ;  /* 0x0000001f26257812 */ /* 0x001fe200078ec0ff */
[----:B------:R-:W-:Y:S01]  /*1a30*/  IMAD.SHL.U32 R249, R249, 0x20, RZ ;  /* 0x00000020f9f97824 */ /* 0x000fe200078e00ff */
[----:B------:R-:W-:Y:S01]  /*1a40*/  USHF.L.U32 UR6, UR24, 0x3, URZ ;  /* 0x0000000318067899 */ /* 0x000fe2000800063f */
[----:B------:R-:W-:Y:S01]  /*1a50*/  IMAD R245, R2, 0x41, R245 ;  /* 0x0000004102f57824 */ /* 0x000fe200078e02f5 */
[----:B------:R-:W-:Y:S01]  /*1a60*/  LOP3.LUT R38, R38, 0x7, RZ, 0xc0, !PT ;  /* 0x0000000726267812 */ /* 0x000fe200078ec0ff */
[----:B------:R-:W-:Y:S01]  /*1a70*/  IMAD.U32 R2, RZ, RZ, UR23 ;  /* 0x00000017ff027e24 */ /* 0x000fe2000f8e00ff */
[----:B------:R-:W0:Y:S01]  /*1a80*/  LDC R36, c[0x0][0x274] ;  /* 0x00009d00ff247b82 */ /* 0x000e220000000800 */
[----:B------:R-:W-:Y:S01]  /*1a90*/  SHF.R.U32.HI R37, RZ, 0x3, R37 ;  /* 0x00000003ff257819 */ /* 0x000fe20000011625 */
[----:B------:R-:W-:Y:S01]  /*1aa0*/  UIMAD UR6, UR6, 0x41, URZ ;  /* 0x00000041060678a4 */ /* 0x000fe2000f8e023f */
[----:B------:R-:W-:Y:S01]  /*1ab0*/  LOP3.LUT R249, R249, 0xffffffe0, R38, 0xe2, !PT ;  /* 0xffffffe0f9f97812 */ /* 0x000fe200078ee226 */
[----:B------:R-:W-:Y:S01]  /*1ac0*/  UMOV UR7, 0xe0 ;  /* 0x000000e000077882 */ /* 0x000fe20000000000 */
[----:B------:R-:W-:Y:S01]  /*1ad0*/  UMOV UR22, 0x1 ;  /* 0x0000000100167882 */ /* 0x000fe20000000000 */
[----:B------:R-:W-:Y:S01]  /*1ae0*/  IMAD R2, R2, 0x20, R37 ;  /* 0x0000002002027824 */ /* 0x000fe200078e0225 */
[----:B------:R-:W-:Y:S01]  /*1af0*/  ULDC UR16, c[0x0][0x274] ;  /* 0x00009d0000107ab9 */ /* 0x000fe20000000800 */
[----:B------:R-:W-:Y:S01]  /*1b00*/  VIADD R180, R249, UR6 ;  /* 0x00000006f9b47c36 */ /* 0x000fe20008000000 */
[----:B------:R-:W-:Y:S01]  /*1b10*/  CS2R R102, SRZ ;  /* 0x0000000000667805 */ /* 0x000fe2000001ff00 */
[----:B------:R-:W-:Y:S01]  /*1b20*/  VIADD R181, R2, UR6 ;  /* 0x0000000602b57c36 */ /* 0x000fe20008000000 */
[----:B------:R-:W-:-:S02]  /*1b30*/  CS2R R100, SRZ ;  /* 0x0000000000647805 */ /* 0x000fc4000001ff00 */
[----:B------:R-:W-:Y:S02]  /*1b40*/  CS2R R98, SRZ ;  /* 0x0000000000627805 */ /* 0x000fe4000001ff00 */
[----:B------:R-:W-:Y:S02]  /*1b50*/  CS2R R96, SRZ ;  /* 0x0000000000607805 */ /* 0x000fe4000001ff00 */
[----:B------:R-:W-:Y:S02]  /*1b60*/  CS2R R38, SRZ ;  /* 0x0000000000267805 */ /* 0x000fe4000001ff00 */
[----:B------:R-:W-:Y:S01]  /*1b70*/  CS2R R106, SRZ ;  /* 0x00000000006a7805 */ /* 0x000fe2000001ff00 */
[----:B--2---:R-:W-:Y:S01]  /*1b80*/  ULEA UR4, UR4, UR5, 0x18 ;  /* 0x0000000504047291 */ /* 0x004fe2000f8ec03f */
[----:B------:R-:W-:Y:S02]  /*1b90*/  CS2R R104, SRZ ;  /* 0x0000000000687805 */ /* 0x000fe4000001ff00 */
[----:B------:R-:W-:Y:S01]  /*1ba0*/  CS2R R94, SRZ ;  /* 0x00000000005e7805 */ /* 0x000fe2000001ff00 */
[----:B------:R-:W-:Y:S01]  /*1bb0*/  ULDC UR5, c[0x0][0x2dc] ;  /* 0x0000b70000057ab9 */ /* 0x000fe20000000800 */
[----:B------:R-:W-:Y:S01]  /*1bc0*/  CS2R R92, SRZ ;  /* 0x00000000005c7805 */ /* 0x000fe2000001ff00 */
[----:B------:R-:W-:Y:S01]  /*1bd0*/  UISETP.NE.AND UP0, UPT, UR5, 0x1, UPT ;  /* 0x000000010500788c */ /* 0x000fe2000bf05270 */
[----:B------:R-:W-:-:S02]  /*1be0*/  LEA R245, R245, UR4, 0x4 ;  /* 0x00000004f5f57c11 */ /* 0x000fc4000f8e20ff */
[----:B------:R-:W-:Y:S02]  /*1bf0*/  CS2R R42, SRZ ;  /* 0x00000000002a7805 */ /* 0x000fe4000001ff00 */
[----:B0-----:R-:W-:Y:S02]  /*1c00*/  ISETP.GE.AND P2, PT, R36, 0x1, PT ;  /* 0x000000012400780c */ /* 0x001fe40003f46270 */
[----:B------:R-:W-:Y:S02]  /*1c10*/  CS2R R36, SRZ ;  /* 0x0000000000247805 */ /* 0x000fe4000001ff00 */
[----:B------:R-:W-:Y:S01]  /*1c20*/  LEA R181, R181, UR4, 0x4 ;  /* 0x00000004b5b57c11 */ /* 0x000fe2000f8e20ff */
[----:B-----5:R0:W-:Y:S01]  /*1c30*/  STS.128 [R245], R32 ;  /* 0x00000020f5007388 */ /* 0x0201e20000000c00 */
[----:B------:R-:W-:Y:S02]  /*1c40*/  PLOP3.LUT P0, PT, PT, PT, UP0, 0x80, 0x0 ;  /* 0x000000000000781c */ /* 0x000fe40003f0f008 */
[----:B------:R-:W-:-:S02]  /*1c50*/  CS2R R40, SRZ ;  /* 0x0000000000287805 */ /* 0x000fc4000001ff00 */
[----:B------:R-:W-:Y:S01]  /*1c60*/  LEA R180, R180, UR4, 0x4 ;  /* 0x00000004b4b47c11 */ /* 0x000fe2000f8e20ff */
[----:B------:R2:W-:Y:S01]  /*1c70*/  STS.128 [R245+0x100], R28 ;  /* 0x0001001cf5007388 */ /* 0x0005e20000000c00 */
[----:B------:R-:W-:Y:S01]  /*1c80*/  @!UP0 UMOV UR7, 0xe8 ;  /* 0x000000e800078882 */ /* 0x000fe20000000000 */
[----:B------:R-:W-:Y:S01]  /*1c90*/  @!UP0 ULDC UR5, c[0x0][0x2e0] ;  /* 0x0000b80000058ab9 */ /* 0x000fe20000000800 */
[----:B------:R-:W-:Y:S01]  /*1ca0*/  @!UP0 UMOV UR22, URZ ;  /* 0x0000003f00168c82 */ /* 0x000fe20008000000 */
[----:B------:R3:W-:Y:S01]  /*1cb0*/  STS.128 [R245+0x200], R24 ;  /* 0x00020018f5007388 */ /* 0x0007e20000000c00 */
[----:B------:R-:W-:Y:S01]  /*1cc0*/  CS2R R110, SRZ ;  /* 0x00000000006e7805 */ /* 0x000fe2000001ff00 */
[----:B------:R-:W-:Y:S01]  /*1cd0*/  ULDC.64 UR6, c[0x0][UR7+0x210] ;  /* 0x0000840007067abb */ /* 0x000fe20008000a00 */
[----:B------:R-:W-:Y:S02]  /*1ce0*/  CS2R R108, SRZ ;  /* 0x00000000006c7805 */ /* 0x000fe4000001ff00 */
[----:B------:R-:W-:Y:S01]  /*1cf0*/  IADD3 R2, P1, R132, UR6, RZ ;  /* 0x0000000684027c10 */ /* 0x000fe2000ff3e0ff */
[----:B------:R4:W-:Y:S01]  /*1d00*/  STS.128 [R245+0x300], R20 ;  /* 0x00030014f5007388 */ /* 0x0009e20000000c00 */
[----:B------:R-:W-:Y:S01]  /*1d10*/  @!P0 VIADD R134, R134, UR5 ;  /* 0x0000000586868c36 */ /* 0x000fe20008000000 */
[----:B------:R-:W-:-:S02]  /*1d20*/  CS2R R90, SRZ ;  /* 0x00000000005a7805 */ /* 0x000fc4000001ff00 */
[----:B------:R-:W-:Y:S01]  /*1d30*/  IADD3.X R132, R133, UR7, RZ, P1, !PT ;  /* 0x0000000785847c10 */ /* 0x000fe20008ffe4ff */
[----:B------:R1:W-:Y:S01]  /*1d40*/  STS.128 [R245+0x4100], R16 ;  /* 0x00410010f5007388 */ /* 0x0003e20000000c00 */
[----:B------:R-:W-:Y:S02]  /*1d50*/  CS2R R88, SRZ ;  /* 0x0000000000587805 */ /* 0x000fe4000001ff00 */
[----:B------:R-:W-:Y:S02]  /*1d60*/  CS2R R46, SRZ ;  /* 0x00000000002e7805 */ /* 0x000fe4000001ff00 */
[----:B------:R-:W-:Y:S01]  /*1d70*/  CS2R R44, SRZ ;  /* 0x00000000002c7805 */ /* 0x000fe2000001ff00 */
[----:B------:R-:W-:Y:S01]  /*1d80*/  @!P0 STL [R1+0x14], R134 ;  /* 0x0000148601008387 */ /* 0x000fe20000100800 */
[----:B------:R-:W-:Y:S02]  /*1d90*/  ISETP.GE.U32.AND P0, PT, R134, UR12, PT ;  /* 0x0000000c86007c0c */ /* 0x000fe4000bf06070 */
[----:B------:R-:W-:-:S02]  /*1da0*/  CS2R R114, SRZ ;  /* 0x0000000000727805 */ /* 0x000fc4000001ff00 */
[----:B------:R-:W-:Y:S01]  /*1db0*/  CS2R R112, SRZ ;  /* 0x0000000000707805 */ /* 0x000fe2000001ff00 */
[----:B------:R1:W-:Y:S01]  /*1dc0*/  STS.128 [R245+0x4200], R12 ;  /* 0x0042000cf5007388 */ /* 0x0003e20000000c00 */
[----:B------:R-:W-:Y:S02]  /*1dd0*/  CS2R R86, SRZ ;  /* 0x0000000000567805 */ /* 0x000fe4000001ff00 */
[----:B------:R-:W-:Y:S02]  /*1de0*/  CS2R R84, SRZ ;  /* 0x0000000000547805 */ /* 0x000fe4000001ff00 */
[----:B------:R-:W-:Y:S01]  /*1df0*/  CS2R R50, SRZ ;  /* 0x0000000000327805 */ /* 0x000fe2000001ff00 */
[----:B------:R1:W-:Y:S01]  /*1e00*/  STS.128 [R245+0x4300], R8 ;  /* 0x00430008f5007388 */ /* 0x0003e20000000c00 */
[----:B------:R-:W-:Y:S02]  /*1e10*/  CS2R R48, SRZ ;  /* 0x0000000000307805 */ /* 0x000fe4000001ff00 */
[----:B0-----:R-:W-:-:S02]  /*1e20*/  CS2R R34, SRZ ;  /* 0x0000000000227805 */ /* 0x001fc4000001ff00 */
[----:B------:R-:W-:Y:S01]  /*1e30*/  CS2R R32, SRZ ;  /* 0x0000000000207805 */ /* 0x000fe2000001ff00 */
[----:B------:R0:W-:Y:S01]  /*1e40*/  STS.128 [R245+0x4400], R4 ;  /* 0x00440004f5007388 */ /* 0x0001e20000000c00 */
[----:B------:R-:W-:Y:S02]  /*1e50*/  CS2R R118, SRZ ;  /* 0x0000000000767805 */ /* 0x000fe4000001ff00 */
[----:B--2---:R-:W-:Y:S02]  /*1e60*/  CS2R R30, SRZ ;  /* 0x00000000001e7805 */ /* 0x004fe4000001ff00 */
[----:B------:R-:W-:Y:S02]  /*1e70*/  CS2R R28, SRZ ;  /* 0x00000000001c7805 */ /* 0x000fe4000001ff00 */
[----:B------:R-:W-:Y:S02]  /*1e80*/  CS2R R116, SRZ ;  /* 0x0000000000747805 */ /* 0x000fe4000001ff00 */
[----:B------:R-:W-:-:S02]  /*1e90*/  CS2R R82, SRZ ;  /* 0x0000000000527805 */ /* 0x000fc4000001ff00 */
[----:B---3--:R-:W-:Y:S02]  /*1ea0*/  CS2R R26, SRZ ;  /* 0x00000000001a7805 */ /* 0x008fe4000001ff00 */
[----:B------:R-:W-:Y:S02]  /*1eb0*/  CS2R R24, SRZ ;  /* 0x0000000000187805 */ /* 0x000fe4000001ff00 */
[----:B------:R-:W-:Y:S02]  /*1ec0*/  CS2R R80, SRZ ;  /* 0x0000000000507805 */ /* 0x000fe4000001ff00 */
[----:B------:R-:W-:Y:S02]  /*1ed0*/  CS2R R54, SRZ ;  /* 0x0000000000367805 */ /* 0x000fe4000001ff00 */
[----:B------:R-:W-:Y:S02]  /*1ee0*/  CS2R R52, SRZ ;  /* 0x0000000000347805 */ /* 0x000fe4000001ff00 */
[----:B----4-:R-:W-:-:S02]  /*1ef0*/  CS2R R22, SRZ ;  /* 0x0000000000167805 */ /* 0x010fc4000001ff00 */
[----:B------:R-:W-:Y:S02]  /*1f00*/  CS2R R20, SRZ ;  /* 0x0000000000147805 */ /* 0x000fe4000001ff00 */
[----:B------:R-:W-:Y:S02]  /*1f10*/  CS2R R122, SRZ ;  /* 0x00000000007a7805 */ /* 0x000fe4000001ff00 */
[----:B------:R-:W-:Y:S02]  /*1f20*/  CS2R R120, SRZ ;  /* 0x0000000000787805 */ /* 0x000fe4000001ff00 */
[----:B-1----:R-:W-:Y:S02]  /*1f30*/  CS2R R18, SRZ ;  /* 0x0000000000127805 */ /* 0x002fe4000001ff00 */
[----:B------:R-:W-:Y:S02]  /*1f40*/  CS2R R16, SRZ ;  /* 0x0000000000107805 */ /* 0x000fe4000001ff00 */
[----:B------:R-:W-:-:S02]  /*1f50*/  CS2R R78, SRZ ;  /* 0x00000000004e7805 */ /* 0x000fc4000001ff00 */
[----:B------:R-:W-:Y:S02]  /*1f60*/  CS2R R76, SRZ ;  /* 0x00000000004c7805 */ /* 0x000fe4000001ff00 */
[----:B------:R-:W-:Y:S02]  /*1f70*/  CS2R R58, SRZ ;  /* 0x00000000003a7805 */ /* 0x000fe4000001ff00 */
[----:B------:R-:W-:Y:S02]  /*1f80*/  CS2R R56, SRZ ;  /* 0x0000000000387805 */ /* 0x000fe4000001ff00 */
[----:B------:R-:W-:Y:S02]  /*1f90*/  CS2R R126, SRZ ;  /* 0x00000000007e7805 */ /* 0x000fe4000001ff00 */
        /* <DEDUP_REMOVED lines=15> */
[----:B0-----:R-:W-:Y:S02]  /*2090*/  CS2R R6, SRZ ;  /* 0x0000000000067805 */ /* 0x001fe4000001ff00 */
[----:B------:R-:W-:Y:S02]  /*20a0*/  CS2R R4, SRZ ;  /* 0x0000000000047805 */ /* 0x000fe4000001ff00 */
[----:B------:R-:W-:Y:S01]  /*20b0*/  SEL R247, R0, RZ, !P0 ;  /* 0x000000ff00f77207 */ /* 0x000fe20004000000 */
[----:B------:R-:W-:Y:S06]  /*20c0*/  BAR.SYNC.DEFER_BLOCKING 0x0 ;  /* 0x0000000000007b1d */ /* 0x000fec0000010000 */
[----:B------:R-:W-:Y:S05]  /*20d0*/  @!P2 BRA `(.L_x_6) ;  /* 0x000001140054a947 */ /* 0x000fea0003800000 */
[----:B------:R0:W-:Y:S01]  /*20e0*/  STL [R1+0x1c], R2 ;  /* 0x00001c0201007387 */ /* 0x0001e20000100800 */
[C---:B------:R-:W-:Y:S01]  /*20f0*/  VIADD R246, R245.reuse, 0x6180 ;  /* 0x00006180f5f67836 */ /* 0x040fe20000000000 */
[----:B------:R-:W-:Y:S01]  /*2100*/  CS2R R130, SRZ ;  /* 0x0000000000827805 */ /* 0x000fe2000001ff00 */
[----:B------:R-:W-:Y:S01]  /*2110*/  VIADD R245, R245, 0x2080 ;  /* 0x00002080f5f57836 */ /* 0x000fe20000000000 */
[----:B------:R1:W-:Y:S01]  /*2120*/  STL [R1+0x18], R132 ;  /* 0x0000188401007387 */ /* 0x0003e20000100800 */
[----:B------:R-:W-:Y:S01]  /*2130*/  VIADD R0, R180, 0x4510 ;  /* 0x00004510b4007836 */ /* 0x000fe20000000000 */
[----:B------:R-:W-:Y:S02]  /*2140*/  CS2R R128, SRZ ;  /* 0x0000000000807805 */ /* 0x000fe4000001ff00 */
[----:B------:R-:W-:Y:S01]  /*2150*/  CS2R R126, SRZ ;  /* 0x00000000007e7805 */ /* 0x000fe2000001ff00 */
[----:B------:R1:W2:Y:S01]  /*2160*/  LDS.128 R176, [R181] ;  /* 0x00000000b5b07984 */ /* 0x0002a20000000c00 */
[----:B------:R-:W-:-:S02]  /*2170*/  CS2R R124, SRZ ;  /* 0x00000000007c7805 */ /* 0x000fc4000001ff00 */
[----:B------:R-:W-:Y:S02]  /*2180*/  CS2R R122, SRZ ;  /* 0x00000000007a7805 */ /* 0x000fe4000001ff00 */
[----:B------:R-:W-:Y:S01]  /*2190*/  CS2R R120, SRZ ;  /* 0x0000000000787805 */ /* 0x000fe2000001ff00 */
[----:B------:R1:W3:Y:S01]  /*21a0*/  LDS.128 R172, [R181+0x40] ;  /* 0x00004000b5ac7984 */ /* 0x0002e20000000c00 */
[----:B------:R-:W-:Y:S02]  /*21b0*/  CS2R R118, SRZ ;  /* 0x0000000000767805 */ /* 0x000fe4000001ff00 */
[----:B------:R-:W-:Y:S02]  /*21c0*/  CS2R R116, SRZ ;  /* 0x0000000000747805 */ /* 0x000fe4000001ff00 */
[----:B------:R-:W-:Y:S01]  /*21d0*/  CS2R R114, SRZ ;  /* 0x0000000000727805 */ /* 0x000fe2000001ff00 */
[----:B------:R1:W4:Y:S01]  /*21e0*/  LDS.128 R168, [R181+0x80] ;  /* 0x00008000b5a87984 */ /* 0x0003220000000c00 */
[----:B------:R-:W-:-:S02]  /*21f0*/  CS2R R112, SRZ ;  /* 0x0000000000707805 */ /* 0x000fc4000001ff00 */
[----:B------:R-:W-:Y:S02]  /*2200*/  CS2R R110, SRZ ;  /* 0x00000000006e7805 */ /* 0x000fe4000001ff00 */
[----:B------:R-:W-:Y:S01]  /*2210*/  CS2R R108, SRZ ;  /* 0x00000000006c7805 */ /* 0x000fe2000001ff00 */
[----:B------:R1:W1:Y:S01]  /*2220*/  LDS.128 R164, [R181+0xc0] ;  /* 0x0000c000b5a47984 */ /* 0x0002620000000c00 */
[----:B------:R-:W-:Y:S02]  /*2230*/  CS2R R106, SRZ ;  /* 0x00000000006a7805 */ /* 0x000fe4000001ff00 */
[----:B------:R-:W-:Y:S02]  /*2240*/  CS2R R104, SRZ ;  /* 0x0000000000687805 */ /* 0x000fe4000001ff00 */
[----:B------:R-:W-:Y:S01]  /*2250*/  CS2R R102, SRZ ;  /* 0x0000000000667805 */ /* 0x000fe2000001ff00 */
[----:B------:R1:W1:Y:S01]  /*2260*/  LDS.128 R160, [R181+0x100] ;  /* 0x00010000b5a07984 */ /* 0x0002620000000c00 */
[----:B0-----:R-:W-:Y:S01]  /*2270*/  VIADD R2, R181, 0x410 ;  /* 0x00000410b5027836 */ /* 0x001fe20000000000 */
[----:B------:R-:W-:-:S02]  /*2280*/  CS2R R100, SRZ ;  /* 0x0000000000647805 */ /* 0x000fc4000001ff00 */
[----:B------:R-:W-:Y:S01]  /*2290*/  CS2R R98, SRZ ;  /* 0x0000000000627805 */ /* 0x000fe2000001ff00 */
[----:B------:R0:W0:Y:S01]  /*22a0*/  LDS.128 R156, [R181+0x140] ;  /* 0x00014000b59c7984 */ /* 0x0000220000000c00 */
[----:B------:R-:W-:Y:S02]  /*22b0*/  CS2R R96, SRZ ;  /* 0x0000000000607805 */ /* 0x000fe4000001ff00 */
[----:B------:R-:W-:Y:S02]  /*22c0*/  CS2R R94, SRZ ;  /* 0x00000000005e7805 */ /* 0x000fe4000001ff00 */
[----:B------:R-:W-:Y:S01]  /*22d0*/  CS2R R92, SRZ ;  /* 0x00000000005c7805 */ /* 0x000fe2000001ff00 */
[----:B------:R0:W0:Y:S01]  /*22e0*/  LDS.128 R152, [R181+0x180] ;  /* 0x00018000b5987984 */ /* 0x0000220000000c00 */
[----:B------:R-:W-:Y:S02]  /*22f0*/  CS2R R90, SRZ ;  /* 0x00000000005a7805 */ /* 0x000fe4000001ff00 */
        /* <DEDUP_REMOVED lines=47> */
[----:B------:R-:W-:Y:S01]  /*25f0*/  CS2R R4, SRZ ;  /* 0x0000000000047805 */ /* 0x000fe2000001ff00 */
[----:B------:R-:W-:Y:S01]  /*2600*/  UMOV UR21, 0x1 ;  /* 0x0000000100157882 */ /* 0x000fe20000000000 */
[----:B------:R-:W-:Y:S01]  /*2610*/  ULDC UR8, c[0x0][0x21c] ;  /* 0x0000870000087ab9 */ /* 0x000fe20000000800 */
[----:B------:R-:W-:Y:S01]  /*2620*/  ULDC UR7, c[0x0][0x2dc] ;  /* 0x0000b70000077ab9 */ /* 0x000fe20000000800 */
[----:B------:R-:W-:Y:S01]  /*2630*/  ULDC UR10, c[0x0][0x230] ;  /* 0x00008c00000a7ab9 */ /* 0x000fe20000000800 */
[----:B------:R-:W-:Y:S01]  /*2640*/  UMOV UR11, 0x1 ;  /* 0x00000001000b7882 */ /* 0x000fe20000000000 */
[----:B------:R-:W-:Y:S01]  /*2650*/  UMOV UR9, 0x80 ;  /* 0x0000008000097882 */ /* 0x000fe20000000000 */
[----:B------:R-:W-:Y:S01]  /*2660*/  UMOV UR14, 0xffffdf80 ;  /* 0xffffdf80000e7882 */ /* 0x000fe20000000000 */
[----:B------:R-:W-:Y:S01]  /*2670*/  UMOV UR13, 0x1c70 ;  /* 0x00001c70000d7882 */ /* 0x000fe20000000000 */
[----:B01234-:R-:W-:-:S05]  /*2680*/  ULDC.64 UR4, c[0x0][0x2e8] ;  /* 0x0000ba0000047ab9 */ /* 0x01ffca0000000a00 */
.L_x_7:
[----:B------:R-:W-:Y:S01]  /*2690*/  LDS.128 R184, [R2] ;  /* 0x0000000002b87984 */ /* 0x000fe20000000c00 */
[----:B------:R-:W-:Y:S01]  /*26a0*/  USHF.L.U32 UR6, UR11, UR25, URZ ;  /* 0x000000190b067299 */ /* 0x000fe2000800063f */
[----:B0-----:R-:W-:Y:S01]  /*26b0*/  FFMA R4, R179, R144, R4 ;  /* 0x00000090b3047223 */ /* 0x001fe20000000004 */
[----:B------:R-:W-:Y:S02]  /*26c0*/  UISETP.NE.AND UP1, UPT, UR21, 0x1, UPT ;  /* 0x000000011500788c */ /* 0x000fe4000bf25270 */
[----:B------:R-:W-:Y:S01]  /*26d0*/  UIADD3 UR25, UR25, 0x1, URZ ;  /* 0x0000000119197890 */ /* 0x000fe2000fffe03f */
[----:B------:R-:W-:Y:S01]  /*26e0*/  FFMA R4, R176, R147, R4 ;  /* 0x00000093b0047223 */ /* 0x000fe20000000004 */
[----:B------:R-:W-:Y:S01]  /*26f0*/  USEL UR17, UR13, 0xffffdb70, !UP1 ;  /* 0xffffdb700d117887 */ /* 0x000fe2000c800000 */
[----:B------:R-:W0:Y:S01]  /*2700*/  LDS.128 R180, [R0] ;  /* 0x0000000000b47984 */ /* 0x000e220000000c00 */
[----:B------:R-:W-:Y:S01]  /*2710*/  UISETP.NE.AND UP4, UPT, UR25, UR10, UPT ;  /* 0x0000000a1900728c */ /* 0x000fe2000bf85270 */
[----:B------:R-:W-:Y:S01]  /*2720*/  LOP3.LUT P0, RZ, R251, UR6, RZ, 0xc0, !PT ;  /* 0x00000006fbff7c12 */ /* 0x000fe2000f80c0ff */
[----:B------:R-:W-:Y:S01]  /*2730*/  FFMA R4, R177, R146, R4 ;  /* 0x00000092b1047223 */ /* 0x000fe20000000004 */
[----:B------:R-:W-:Y:S01]  /*2740*/  FFMA R5, R179, R145, R5 ;  /* 0x00000091b3057223 */ /* 0x000fe20000000005 */
[----:B------:R-:W-:Y:S02]  /*2750*/  UIADD3 UR22, UR22, 0x1, URZ ;  /* 0x0000000116167890 */ /* 0x000fe4000fffe03f */
[----:B------:R-:W-:Y:S01]  /*2760*/  FFMA R4, R145, -R178, R4 ;  /* 0x800000b291047223 */ /* 0x000fe20000000004 */
[----:B-1----:R-:W1:Y:S01]  /*2770*/  LDS.128 R188, [R2+0x40] ;  /* 0x0000400002bc7984 */ /* 0x002e620000000c00 */
[----:B------:R-:W-:Y:S01]  /*2780*/  UISETP.NE.AND UP2, UPT, UR22, UR7, UPT ;  /* 0x000000071600728c */ /* 0x000fe2000bf45270 */
[-C--:B------:R-:W-:Y:S01]  /*2790*/  FFMA R5, R177, R147.reuse, R5 ;  /* 0x00000093b1057223 */ /* 0x080fe20000000005 */
[----:B------:R-:W-:Y:S02]  /*27a0*/  USEL UR18, UR14, 0x2080, !UP1 ;  /* 0x000020800e127887 */ /* 0x000fe4000c800000 */
[----:B------:R-:W-:Y:S01]  /*27b0*/  @!UP4 UIADD3 UR19, UR26, 0x1, URZ ;  /* 0x000000011a13c890 */ /* 0x000fe2000fffe03f */
[----:B------:R-:W-:Y:S01]  /*27c0*/  FFMA R5, R178, R144, R5 ;  /* 0x00000090b2057223 */ /* 0x000fe20000000005 */
[C---:B------:R-:W-:Y:S01]  /*27d0*/  FFMA R6, R179.reuse, R146, R6 ;  /* 0x00000092b3067223 */ /* 0x040fe20000000006 */
[----:B------:R-:W2:Y:S01]  /*27e0*/  LDS.128 R216, [R2+0x80] ;  /* 0x0000800002d87984 */ /* 0x000ea20000000c00 */
[----:B------:R-:W-:Y:S01]  /*27f0*/  USHF.L.U32 UR15, UR11, UR26, URZ ;  /* 0x0000001a0b0f7299 */ /* 0x000fe2000800063f */
[----:B------:R-:W-:Y:S01]  /*2800*/  FFMA R5, R146, -R176, R5 ;  /* 0x800000b092057223 */ /* 0x000fe20000000005 */
[----:B------:R-:W-:Y:S01]  /*2810*/  FFMA R6, R178, R147, R6 ;  /* 0x00000093b2067223 */ /* 0x000fe20000000006 */
[----:B------:R-:W-:Y:S01]  /*2820*/  UMOV UR20, URZ ;  /* 0x0000003f00147c82 */ /* 0x000fe20008000000 */
[----:B------:R-:W-:Y:S02]  /*2830*/  UISETP.GT.AND UP0, UPT, UR16, 0x1, UPT ;  /* 0x000000011000788c */ /* 0x000fe4000bf04270 */
[----:B------:R-:W-:Y:S01]  /*2840*/  FFMA R6, R176, R145, R6 ;  /* 0x00000091b0067223 */ /* 0x000fe20000000006 */
[----:B------:R-:W3:Y:S01]  /*2850*/  LDS.128 R212, [R2+0xc0] ;  /* 0x0000c00002d47984 */ /* 0x000ee20000000c00 */
[----:B------:R-:W-:Y:S01]  /*2860*/  FFMA R7, R179, R147, R7 ;  /* 0x00000093b3077223 */ /* 0x000fe20000000007 */
[----:B------:R-:W-:Y:S01]  /*2870*/  FFMA R8, R175, R144, R8 ;  /* 0x00000090af087223 */ /* 0x000fe20000000008 */
[----:B------:R-:W-:Y:S01]  /*2880*/  FFMA R6, R144, -R177, R6 ;  /* 0x800000b190067223 */ /* 0x000fe20000000006 */
[----:B------:R-:W-:Y:S01]  /*2890*/  LOP3.LUT P1, RZ, R250, UR15, RZ, 0xc0, !PT ;  /* 0x0000000ffaff7c12 */ /* 0x000fe2000f82c0ff */
[----:B------:R-:W-:Y:S01]  /*28a0*/  FFMA R7, R144, -R176, R7 ;  /* 0x800000b090077223 */ /* 0x000fe20000000007 */
[----:B------:R-:W-:Y:S01]  /*28b0*/  FFMA R8, R172, R147, R8 ;  /* 0x00000093ac087223 */ /* 0x000fe20000000008 */
[----:B------:R-:W-:Y:S01]  /*28c0*/  UIADD3 UR16, UR16, -0x1, URZ ;  /* 0xffffffff10107890 */ /* 0x000fe2000fffe03f */
[----:B------:R-:W4:Y:S01]  /*28d0*/  LDS.128 R208, [R2+0x100] ;  /* 0x0001000002d07984 */ /* 0x000f220000000c00 */
[----:B------:R-:W-:Y:S01]  /*28e0*/  PLOP3.LUT P0, PT, P0, P1, PT, 0x80, 0x0 ;  /* 0x000000000000781c */ /* 0x000fe20000703070 */
[----:B------:R-:W-:Y:S01]  /*28f0*/  FFMA R8, R173, R146, R8 ;  /* 0x00000092ad087223 */ /* 0x000fe20000000008 */
[----:B------:R-:W-:Y:S01]  /*2900*/  FFMA R9, R175, R145, R9 ;  /* 0x00000091af097223 */ /* 0x000fe20000000009 */
[C---:B------:R-:W-:Y:S01]  /*2910*/  FFMA R7, R145.reuse, -R177, R7 ;  /* 0x800000b191077223 */ /* 0x040fe20000000007 */
[----:B------:R-:W-:Y:S01]  /*2920*/  LOP3.LUT P1, RZ, R252, UR15, RZ, 0xc0, !PT ;  /* 0x0000000ffcff7c12 */ /* 0x000fe2000f82c0ff */
[----:B------:R-:W-:Y:S01]  /*2930*/  FFMA R8, R145, -R174, R8 ;  /* 0x800000ae91087223 */ /* 0x000fe20000000008 */
[----:B------:R-:W-:Y:S01]  /*2940*/  FFMA R9, R173, R147, R9 ;  /* 0x00000093ad097223 */ /* 0x000fe20000000009 */
[----:B------:R-:W5:Y:S01]  /*2950*/  LDS.128 R204, [R2+0x140] ;  /* 0x0001400002cc7984 */ /* 0x000f620000000c00 */
[----:B------:R-:W-:Y:S01]  /*2960*/  FFMA R7, R146, -R178, R7 ;  /* 0x800000b292077223 */ /* 0x000fe20000000007 */
[----:B------:R-:W-:Y:S01]  /*2970*/  ULOP3.LUT UR21, UR21, 0x1, URZ, 0x3c, !UPT ;  /* 0x0000000115157892 */ /* 0x000fe2000f8e3c3f */
[----:B------:R-:W-:Y:S01]  /*2980*/  FFMA R9, R174, R144, R9 ;  /* 0x00000090ae097223 */ /* 0x000fe20000000009 */
[C---:B------:R-:W-:Y:S01]  /*2990*/  FFMA R10, R175.reuse, R146, R10 ;  /* 0x00000092af0a7223 */ /* 0x040fe2000000000a */
[----:B------:R-:W-:Y:S01]  /*29a0*/  @!UP2 UMOV UR22, URZ ;  /* 0x0000003f0016ac82 */ /* 0x000fe20008000000 */
[----:B------:R-:W-:Y:S01]  /*29b0*/  @P0 MOV R237, R3 ;  /* 0x0000000300ed0202 */ /* 0x000fe20000000f00 */
[----:B------:R-:W-:Y:S01]  /*29c0*/  FFMA R9, R146, -R172, R9 ;  /* 0x800000ac92097223 */ /* 0x000fe20000000009 */
[----:B------:R-:W5:Y:S01]  /*29d0*/  LDS.128 R200, [R2+0x180] ;  /* 0x0001800002c87984 */ /* 0x000f620000000c00 */
[----:B------:R-:W-:Y:S01]  /*29e0*/  FFMA R10, R174, R147, R10 ;  /* 0x00000093ae0a7223 */ /* 0x000fe2000000000a */
[----:B------:R-:W-:Y:S03]  /*29f0*/  @!UP4 UMOV UR25, URZ ;  /* 0x0000003f0019cc82 */ /* 0x000fe60008000000 */
[----:B------:R-:W-:Y:S01]  /*2a00*/  FFMA R10, R172, R145, R10 ;  /* 0x00000091ac0a7223 */ /* 0x000fe2000000000a */
[----:B------:R-:W-:Y:S01]  /*2a10*/  FFMA R11, R175, R147, R11 ;  /* 0x00000093af0b7223 */ /* 0x000fe2000000000b */
[----:B------:R-:W-:Y:S01]  /*2a20*/  FFMA R12, R171, R144, R12 ;  /* 0x00000090ab0c7223 */ /* 0x000fe2000000000c */
[----:B------:R-:W5:Y:S01]  /*2a30*/  LDS.128 R196, [R2+0x1c0] ;  /* 0x0001c00002c47984 */ /* 0x000f620000000c00 */
[C---:B------:R-:W-:Y:S01]  /*2a40*/  FFMA R10, R144.reuse, -R173, R10 ;  /* 0x800000ad900a7223 */ /* 0x040fe2000000000a */
[----:B------:R-:W-:Y:S01]  /*2a50*/  FFMA R11, R144, -R172, R11 ;  /* 0x800000ac900b7223 */ /* 0x000fe2000000000b */
[----:B------:R-:W-:Y:S03]  /*2a60*/  FFMA R12, R168, R147, R12 ;  /* 0x00000093a80c7223 */ /* 0x000fe6000000000c */
[----:B------:R-:W-:Y:S01]  /*2a70*/  FFMA R11, R145, -R173, R11 ;  /* 0x800000ad910b7223 */ /* 0x000fe2000000000b */
[----:B------:R-:W-:Y:S01]  /*2a80*/  FFMA R12, R169, R146, R12 ;  /* 0x00000092a90c7223 */ /* 0x000fe2000000000c */
[----:B------:R-:W5:Y:S01]  /*2a90*/  LDS.128 R192, [R0+0x80] ;  /* 0x0000800000c07984 */ /* 0x000f620000000c00 */
[----:B------:R-:W-:Y:S01]  /*2aa0*/  FFMA R13, R171, R145, R13 ;  /* 0x00000091ab0d7223 */ /* 0x000fe2000000000d */
[----:B------:R-:W-:Y:S01]  /*2ab0*/  FFMA R11, R146, -R174, R11 ;  /* 0x800000ae920b7223 */ /* 0x000fe2000000000b */
[----:B------:R-:W-:Y:S02]  /*2ac0*/  FFMA R12, R145, -R170, R12 ;  /* 0x800000aa910c7223 */ /* 0x000fe4000000000c */
[-C--:B------:R-:W-:Y:S03]  /*2ad0*/  FFMA R13, R169, R147.reuse, R13 ;  /* 0x00000093a90d7223 */ /* 0x080fe6000000000d */
[----:B------:R-:W5:Y:S01]  /*2ae0*/  LDS.128 R220, [R0+0x100] ;  /* 0x0001000000dc7984 */ /* 0x000f620000000c00 */
[----:B------:R-:W-:Y:S01]  /*2af0*/  FFMA R13, R170, R144, R13 ;  /* 0x00000090aa0d7223 */ /* 0x000fe2000000000d */
[C---:B------:R-:W-:Y:S03]  /*2b00*/  FFMA R14, R171.reuse, R146, R14 ;  /* 0x00000092ab0e7223 */ /* 0x040fe6000000000e */
[----:B------:R-:W-:Y:S01]  /*2b10*/  FFMA R13, R146, -R168, R13 ;  /* 0x800000a8920d7223 */ /* 0x000fe2000000000d */
[----:B------:R-:W-:Y:S02]  /*2b20*/  FFMA R14, R170, R147, R14 ;  /* 0x00000093aa0e7223 */ /* 0x000fe4000000000e */
[----:B------:R-:W-:Y:S02]  /*2b30*/  LDS.128 R232, [R2+0x490] ;  /* 0x0004900002e87984 */ /* 0x000fe40000000c00 */
[----:B------:R-:W-:Y:S01]  /*2b40*/  FFMA R14, R168, R145, R14 ;  /* 0x00000091a80e7223 */ /* 0x000fe2000000000e */
[----:B------:R-:W-:Y:S01]  /*2b50*/  FFMA R15, R171, R147, R15 ;  /* 0x00000093ab0f7223 */ /* 0x000fe2000000000f */
[----:B------:R-:W-:Y:S02]  /*2b60*/  FFMA R16, R167, R144, R16 ;  /* 0x00000090a7107223 */ /* 0x000fe40000000010 */
[C---:B------:R-:W-:Y:S01]  /*2b70*/  FFMA R14, R144.reuse, -R169, R14 ;  /* 0x800000a9900e7223 */ /* 0x040fe2000000000e */
[----:B------:R-:W-:Y:S01]  /*2b80*/  FFMA R15, R144, -R168, R15 ;  /* 0x800000a8900f7223 */ /* 0x000fe2000000000f */
[----:B------:R-:W-:Y:S01]  /*2b90*/  LDS.128 R228, [R2+0x4d0] ;  /* 0x0004d00002e47984 */ /* 0x000fe20000000c00 */
[----:B------:R-:W-:Y:S02]  /*2ba0*/  FFMA R16, R164, R147, R16 ;  /* 0x00000093a4107223 */ /* 0x000fe40000000010 */
[----:B------:R-:W-:Y:S02]  /*2bb0*/  FFMA R15, R145, -R169, R15 ;  /* 0x800000a9910f7223 */ /* 0x000fe4000000000f */
[----:B------:R-:W-:Y:S01]  /*2bc0*/  FFMA R16, R165, R146, R16 ;  /* 0x00000092a5107223 */ /* 0x000fe20000000010 */
[----:B------:R-:W-:Y:S01]  /*2bd0*/  FFMA R17, R167, R145, R17 ;  /* 0x00000091a7117223 */ /* 0x000fe20000000011 */
[----:B------:R-:W-:Y:S01]  /*2be0*/  FFMA R15, R146, -R170, R15 ;  /* 0x800000aa920f7223 */ /* 0x000fe2000000000f */
[----:B------:R-:W-:Y:S01]  /*2bf0*/  LDS.128 R224, [R2+0x510] ;  /* 0x0005100002e07984 */ /* 0x000fe20000000c00 */
[----:B------:R-:W-:Y:S01]  /*2c00*/  FFMA R16, R145, -R166, R16 ;  /* 0x800000a691107223 */ /* 0x000fe20000000010 */
[-C--:B------:R-:W-:Y:S04]  /*2c10*/  FFMA R17, R165, R147.reuse, R17 ;  /* 0x00000093a5117223 */ /* 0x080fe80000000011 */
[----:B------:R-:W-:Y:S01]  /*2c20*/  FFMA R17, R166, R144, R17 ;  /* 0x00000090a6117223 */ /* 0x000fe20000000011 */
[C---:B------:R-:W-:Y:S03]  /*2c30*/  FFMA R18, R167.reuse, R146, R18 ;  /* 0x00000092a7127223 */ /* 0x040fe60000000012 */
[----:B------:R-:W-:Y:S01]  /*2c40*/  FFMA R17, R146, -R164, R17 ;  /* 0x800000a492117223 */ /* 0x000fe20000000011 */
[----:B------:R-:W-:Y:S04]  /*2c50*/  FFMA R18, R166, R147, R18 ;  /* 0x00000093a6127223 */ /* 0x000fe80000000012 */
[----:B------:R-:W-:Y:S01]  /*2c60*/  FFMA R18, R164, R145, R18 ;  /* 0x00000091a4127223 */ /* 0x000fe20000000012 */
[----:B------:R-:W-:Y:S01]  /*2c70*/  FFMA R19, R167, R147, R19 ;  /* 0x00000093a7137223 */ /* 0x000fe20000000013 */
[----:B------:R-:W-:Y:S02]  /*2c80*/  FFMA R20, R163, R144, R20 ;  /* 0x00000090a3147223 */ /* 0x000fe40000000014 */
[C---:B------:R-:W-:Y:S01]  /*2c90*/  FFMA R18, R144.reuse, -R165, R18 ;  /* 0x800000a590127223 */ /* 0x040fe20000000012 */
[----:B------:R-:W-:Y:S01]  /*2ca0*/  FFMA R19, R144, -R164, R19 ;  /* 0x800000a490137223 */ /* 0x000fe20000000013 */
[----:B------:R-:W-:Y:S03]  /*2cb0*/  FFMA R20, R160, R147, R20 ;  /* 0x00000093a0147223 */ /* 0x000fe60000000014 */
[----:B------:R-:W-:Y:S01]  /*2cc0*/  FFMA R19, R145, -R165, R19 ;  /* 0x800000a591137223 */ /* 0x000fe20000000013 */
[----:B------:R-:W-:Y:S01]  /*2cd0*/  FFMA R20, R161, R146, R20 ;  /* 0x00000092a1147223 */ /* 0x000fe20000000014 */
[----:B------:R-:W-:Y:S02]  /*2ce0*/  FFMA R21, R163, R145, R21 ;  /* 0x00000091a3157223 */ /* 0x000fe40000000015 */
[----:B------:R-:W-:Y:S01]  /*2cf0*/  FFMA R19, R146, -R166, R19 ;  /* 0x800000a692137223 */ /* 0x000fe20000000013 */
        /* <DEDUP_REMOVED lines=55> */
[C---:B------:R-:W-:Y:S01]  /*3070*/  FFMA R35, R151.reuse, R147, R35 ;  /* 0x0000009397237223 */ /* 0x040fe20000000023 */
[----:B------:R-:W-:Y:S02]  /*3080*/  FFMA R36, R151, R140, R36 ;  /* 0x0000008c97247223 */ /* 0x000fe40000000024 */
[C---:B------:R-:W-:Y:S01]  /*3090*/  FFMA R34, R144.reuse, -R149, R34 ;  /* 0x8000009590227223 */ /* 0x040fe20000000022 */
[----:B------:R-:W-:Y:S01]  /*30a0*/  FFMA R35, R144, -R148, R35 ;  /* 0x8000009490237223 */ /* 0x000fe20000000023 */
[----:B------:R-:W-:Y:S03]  /*30b0*/  FFMA R36, R148, R143, R36 ;  /* 0x0000008f94247223 */ /* 0x000fe60000000024 */
[----:B------:R-:W-:Y:S01]  /*30c0*/  FFMA R35, R145, -R149, R35 ;  /* 0x8000009591237223 */ /* 0x000fe20000000023 */
[----:B------:R-:W-:Y:S01]  /*30d0*/  FFMA R36, R149, R142, R36 ;  /* 0x0000008e95247223 */ /* 0x000fe20000000024 */
[----:B------:R-:W-:Y:S01]  /*30e0*/  FFMA R37, R151, R141, R37 ;  /* 0x0000008d97257223 */ /* 0x000fe20000000025 */
[----:B------:R-:W-:Y:S01]  /*30f0*/  CS2R R144, SRZ ;  /* 0x0000000000907805 */ /* 0x000fe2000001ff00 */
[-C--:B------:R-:W-:Y:S01]  /*3100*/  FFMA R35, R146, -R150.reuse, R35 ;  /* 0x8000009692237223 */ /* 0x080fe20000000023 */
[----:B------:R-:W-:Y:S01]  /*3110*/  FFMA R36, R141, -R150, R36 ;  /* 0x800000968d247223 */ /* 0x000fe20000000024 */
[-C--:B------:R-:W-:Y:S01]  /*3120*/  FFMA R37, R149, R143.reuse, R37 ;  /* 0x0000008f95257223 */ /* 0x080fe20000000025 */
[----:B------:R-:W-:Y:S03]  /*3130*/  CS2R R146, SRZ ;  /* 0x0000000000927805 */ /* 0x000fe6000001ff00 */
        /* <DEDUP_REMOVED lines=124> */
[----:B------:R-:W-:Y:S02]  /*3900*/  FFMA R69, R179, R137, R69 ;  /* 0x00000089b3457223 */ /* 0x000fe40000000045 */
[-C--:B------:R-:W-:Y:S01]  /*3910*/  FFMA R67, R142, -R178.reuse, R67 ;  /* 0x800000b28e437223 */ /* 0x080fe20000000043 */
[----:B------:R-:W-:Y:S01]  /*3920*/  FFMA R68, R137, -R178, R68 ;  /* 0x800000b289447223 */ /* 0x000fe20000000044 */
[----:B------:R-:W5:Y:S01]  /*3930*/  LDS.128 R140, [R0+0x180] ;  /* 0x00018000008c7984 */ /* 0x000f620000000c00 */
        /* <DEDUP_REMOVED lines=128> */
[----:B------:R-:W-:Y:S01]  /*4140*/  LDS.128 R136, [R0+0x410] ;  /* 0x0004100000887984 */ /* 0x000fe20000000c00 */
        /* <DEDUP_REMOVED lines=117> */
[----:B------:R-:W-:Y:S01]  /*48a0*/  FFMA R127, R134, -R174, R127 ;  /* 0x800000ae867f7223 */ /* 0x000fe2000000007f */
        /* <DEDUP_REMOVED lines=9> */
[----:B0-----:R-:W-:Y:S02]  /*4940*/  FFMA R4, R187, R180, R4 ;  /* 0x000000b4bb047223 */ /* 0x001fe40000000004 */
[C---:B------:R-:W-:Y:S01]  /*4950*/  FFMA R130, R132.reuse, -R177, R130 ;  /* 0x800000b184827223 */ /* 0x040fe20000000082 */
[----:B------:R-:W-:Y:S01]  /*4960*/  FFMA R131, R132, -R176, R131 ;  /* 0x800000b084837223 */ /* 0x000fe20000000083 */
[----:B------:R-:W-:Y:S03]  /*4970*/  FFMA R4, R184, R183, R4 ;  /* 0x000000b7b8047223 */ /* 0x000fe60000000004 */
[----:B------:R-:W-:Y:S01]  /*4980*/  FFMA R131, R133, -R177, R131 ;  /* 0x800000b185837223 */ /* 0x000fe20000000083 */
[----:B------:R-:W-:Y:S01]  /*4990*/  FFMA R4, R185, R182, R4 ;  /* 0x000000b6b9047223 */ /* 0x000fe20000000004 */
[-C--:B------:R-:W-:Y:S01]  /*49a0*/  FFMA R5, R187, R181.reuse, R5 ;  /* 0x000000b5bb057223 */ /* 0x080fe20000000005 */
[----:B------:R-:W-:Y:S01]  /*49b0*/  CS2R R176, SRZ ;  /* 0x0000000000b07805 */ /* 0x000fe2000001ff00 */
[----:B------:R-:W-:Y:S01]  /*49c0*/  FFMA R131, R134, -R178, R131 ;  /* 0x800000b286837223 */ /* 0x000fe20000000083 */
[C---:B------:R-:W-:Y:S01]  /*49d0*/  FFMA R4, -R186.reuse, R181, R4 ;  /* 0x000000b5ba047223 */ /* 0x040fe20000000104 */
[----:B------:R-:W0:Y:S01]  /*49e0*/  LDS.128 R132, [R0+0x490] ;  /* 0x0004900000847984 */ /* 0x000e220000000c00 */
[-C--:B------:R-:W-:Y:S01]  /*49f0*/  FFMA R5, R185, R183.reuse, R5 ;  /* 0x000000b7b9057223 */ /* 0x080fe20000000005 */
[----:B------:R-:W-:Y:S03]  /*4a00*/  CS2R R178, SRZ ;  /* 0x0000000000b27805 */ /* 0x000fe6000001ff00 */
[----:B------:R-:W-:Y:S01]  /*4a10*/  FFMA R5, R186, R180, R5 ;  /* 0x000000b4ba057223 */ /* 0x000fe20000000005 */
[CC--:B------:R-:W-:Y:S02]  /*4a20*/  FFMA R6, R187.reuse, R182.reuse, R6 ;  /* 0x000000b6bb067223 */ /* 0x0c0fe40000000006 */
[----:B------:R-:W5:Y:S01]  /*4a30*/  @P0 LDG.E.LTC128B.128 R176, desc[UR28][R236.64] ;  /* 0x0000001cecb00981 */ /* 0x000f62000c1e1d20 */
[----:B------:R-:W-:Y:S01]  /*4a40*/  FFMA R5, -R184, R182, R5 ;  /* 0x000000b6b8057223 */ /* 0x000fe20000000105 */
[----:B------:R-:W-:Y:S04]  /*4a50*/  FFMA R6, R186, R183, R6 ;  /* 0x000000b7ba067223 */ /* 0x000fe80000000006 */
[C---:B------:R-:W-:Y:S01]  /*4a60*/  FFMA R6, R184.reuse, R181, R6 ;  /* 0x000000b5b8067223 */ /* 0x040fe20000000006 */
[-C--:B------:R-:W-:Y:S01]  /*4a70*/  FFMA R7, R187, R183.reuse, R7 ;  /* 0x000000b7bb077223 */ /* 0x080fe20000000007 */
[-C--:B-1----:R-:W-:Y:S02]  /*4a80*/  FFMA R8, R191, R180.reuse, R8 ;  /* 0x000000b4bf087223 */ /* 0x082fe40000000008 */
[CC--:B------:R-:W-:Y:S01]  /*4a90*/  FFMA R6, -R185.reuse, R180.reuse, R6 ;  /* 0x000000b4b9067223 */ /* 0x0c0fe20000000106 */
[----:B------:R-:W-:Y:S01]  /*4aa0*/  FFMA R7, -R184, R180, R7 ;  /* 0x000000b4b8077223 */ /* 0x000fe20000000107 */
[----:B------:R-:W-:Y:S03]  /*4ab0*/  FFMA R8, R188, R183, R8 ;  /* 0x000000b7bc087223 */ /* 0x000fe60000000008 */
[-C--:B------:R-:W-:Y:S01]  /*4ac0*/  FFMA R7, -R185, R181.reuse, R7 ;  /* 0x000000b5b9077223 */ /* 0x080fe20000000107 */
[-C--:B------:R-:W-:Y:S01]  /*4ad0*/  FFMA R8, R189, R182.reuse, R8 ;  /* 0x000000b6bd087223 */ /* 0x080fe20000000008 */
[-C--:B------:R-:W-:Y:S02]  /*4ae0*/  FFMA R9, R191, R181.reuse, R9 ;  /* 0x000000b5bf097223 */ /* 0x080fe40000000009 */
[----:B------:R-:W-:Y:S01]  /*4af0*/  FFMA R7, -R186, R182, R7 ;  /* 0x000000b6ba077223 */ /* 0x000fe20000000107 */
[C---:B------:R-:W-:Y:S01]  /*4b00*/  FFMA R8, -R190.reuse, R181, R8 ;  /* 0x000000b5be087223 */ /* 0x040fe20000000108 */
[-C--:B------:R-:W-:Y:S04]  /*4b10*/  FFMA R9, R189, R183.reuse, R9 ;  /* 0x000000b7bd097223 */ /* 0x080fe80000000009 */
[----:B------:R-:W-:Y:S01]  /*4b20*/  FFMA R9, R190, R180, R9 ;  /* 0x000000b4be097223 */ /* 0x000fe20000000009 */
[CC--:B------:R-:W-:Y:S03]  /*4b30*/  FFMA R10, R191.reuse, R182.reuse, R10 ;  /* 0x000000b6bf0a7223 */ /* 0x0c0fe6000000000a */
[----:B------:R-:W-:Y:S01]  /*4b40*/  FFMA R9, -R188, R182, R9 ;  /* 0x000000b6bc097223 */ /* 0x000fe20000000109 */
[----:B------:R-:W-:Y:S04]  /*4b50*/  FFMA R10, R190, R183, R10 ;  /* 0x000000b7be0a7223 */ /* 0x000fe8000000000a */
[C---:B------:R-:W-:Y:S01]  /*4b60*/  FFMA R10, R188.reuse, R181, R10 ;  /* 0x000000b5bc0a7223 */ /* 0x040fe2000000000a */
[-C--:B------:R-:W-:Y:S01]  /*4b70*/  FFMA R11, R191, R183.reuse, R11 ;  /* 0x000000b7bf0b7223 */ /* 0x080fe2000000000b */
[-C--:B--2---:R-:W-:Y:S02]  /*4b80*/  FFMA R12, R219, R180.reuse, R12 ;  /* 0x000000b4db0c7223 */ /* 0x084fe4000000000c */
        /* <DEDUP_REMOVED lines=15> */
[-C--:B---3--:R-:W-:Y:S02]  /*4c80*/  FFMA R16, R215, R180.reuse, R16 ;  /* 0x000000b4d7107223 */ /* 0x088fe40000000010 */
        /* <DEDUP_REMOVED lines=15> */
[-C--:B----4-:R-:W-:Y:S02]  /*4d80*/  FFMA R20, R211, R180.reuse, R20 ;  /* 0x000000b4d3147223 */ /* 0x090fe40000000014 */
        /* <DEDUP_REMOVED lines=15> */
[-C--:B-----5:R-:W-:Y:S02]  /*4e80*/  FFMA R24, R207, R180.reuse, R24 ;  /* 0x000000b4cf187223 */ /* 0x0a0fe40000000018 */
        /* <DEDUP_REMOVED lines=15> */
[-C--:B------:R-:W-:Y:S02]  /*4f80*/  FFMA R28, R203, R180.reuse, R28 ;  /* 0x000000b4cb1c7223 */ /* 0x080fe4000000001c */
        /* <DEDUP_REMOVED lines=30> */
[C---:B------:R-:W-:Y:S01]  /*5170*/  FFMA R35, R199.reuse, R183, R35 ;  /* 0x000000b7c7237223 */ /* 0x040fe20000000023 */
[----:B------:R-:W-:Y:S02]  /*5180*/  FFMA R36, R199, R192, R36 ;  /* 0x000000c0c7247223 */ /* 0x000fe40000000024 */
[CC--:B------:R-:W-:Y:S01]  /*5190*/  FFMA R34, -R197.reuse, R180.reuse, R34 ;  /* 0x000000b4c5227223 */ /* 0x0c0fe20000000122 */
[C---:B------:R-:W-:Y:S01]  /*51a0*/  FFMA R35, -R196.reuse, R180, R35 ;  /* 0x000000b4c4237223 */ /* 0x040fe20000000123 */
[----:B------:R-:W-:Y:S03]  /*51b0*/  FFMA R36, R196, R195, R36 ;  /* 0x000000c3c4247223 */ /* 0x000fe60000000024 */
[C---:B------:R-:W-:Y:S01]  /*51c0*/  FFMA R35, -R197.reuse, R181, R35 ;  /* 0x000000b5c5237223 */ /* 0x040fe20000000123 */
[----:B------:R-:W-:Y:S01]  /*51d0*/  FFMA R36, R197, R194, R36 ;  /* 0x000000c2c5247223 */ /* 0x000fe20000000024 */
[-C--:B------:R-:W-:Y:S02]  /*51e0*/  FFMA R37, R199, R193.reuse, R37 ;  /* 0x000000c1c7257223 */ /* 0x080fe40000000025 */
[C---:B------:R-:W-:Y:S01]  /*51f0*/  FFMA R35, -R198.reuse, R182, R35 ;  /* 0x000000b6c6237223 */ /* 0x040fe20000000123 */
[C---:B------:R-:W-:Y:S01]  /*5200*/  FFMA R36, -R198.reuse, R193, R36 ;  /* 0x000000c1c6247223 */ /* 0x040fe20000000124 */
[----:B------:R-:W1:Y:S01]  /*5210*/  LDS.128 R180, [R0+0x510] ;  /* 0x0005100000b47984 */ /* 0x000e620000000c00 */
        /* <DEDUP_REMOVED lines=128> */
[----:B------:R-:W2:Y:S01]  /*5a20*/  LDS.128 R192, [R0+0x590] ;  /* 0x0005900000c07984 */ /* 0x000ea20000000c00 */
        /* <DEDUP_REMOVED lines=128> */
[----:B------:R-:W-:Y:S01]  /*6230*/  LDS.128 R220, [R2+0x8a0] ;  /* 0x0008a00002dc7984 */ /* 0x000fe20000000c00 */
        /* <DEDUP_REMOVED lines=33> */
[----:B------:R-:W3:Y:S01]  /*6450*/  LDS.128 R200, [R2+0x820] ;  /* 0x0008200002c87984 */ /* 0x000ee20000000c00 */
        /* <DEDUP_REMOVED lines=84> */
[----:B------:R-:W4:Y:S01]  /*69a0*/  LDS.128 R188, [R2+0x860] ;  /* 0x0008600002bc7984 */ /* 0x000f220000000c00 */
[-C--:B------:R-:W-:Y:S04]  /*69b0*/  FFMA R129, R185, R143.reuse, R129 ;  /* 0x0000008fb9817223 */ /* 0x080fe80000000081 */
[----:B------:R-:W-:Y:S01]  /*69c0*/  FFMA R129, R186, R140, R129 ;  /* 0x0000008cba817223 */ /* 0x000fe20000000081 */
[CC--:B------:R-:W-:Y:S03]  /*69d0*/  FFMA R130, R187.reuse, R142.reuse, R130 ;  /* 0x0000008ebb827223 */ /* 0x0c0fe60000000082 */
[----:B------:R-:W-:Y:S01]  /*69e0*/  FFMA R129, -R184, R142, R129 ;  /* 0x0000008eb8817223 */ /* 0x000fe20000000181 */
[----:B------:R-:W-:Y:S04]  /*69f0*/  FFMA R130, R186, R143, R130 ;  /* 0x0000008fba827223 */ /* 0x000fe80000000082 */
[C---:B------:R-:W-:Y:S01]  /*6a00*/  FFMA R130, R184.reuse, R141, R130 ;  /* 0x0000008db8827223 */ /* 0x040fe20000000082 */
[----:B------:R-:W-:Y:S01]  /*6a10*/  FFMA R131, R187, R143, R131 ;  /* 0x0000008fbb837223 */ /* 0x000fe20000000083 */
[----:B------:R-:W-:Y:S02]  /*6a20*/  FFMA R4, R151, R136, R4 ;  /* 0x0000008897047223 */ /* 0x000fe40000000004 */
[CC--:B------:R-:W-:Y:S01]  /*6a30*/  FFMA R130, -R185.reuse, R140.reuse, R130 ;  /* 0x0000008cb9827223 */ /* 0x0c0fe20000000182 */
[----:B------:R-:W-:Y:S01]  /*6a40*/  FFMA R131, -R184, R140, R131 ;  /* 0x0000008cb8837223 */ /* 0x000fe20000000183 */
[----:B------:R-:W-:Y:S03]  /*6a50*/  FFMA R4, R148, R139, R4 ;  /* 0x0000008b94047223 */ /* 0x000fe60000000004 */
[----:B------:R-:W-:Y:S01]  /*6a60*/  FFMA R131, -R185, R141, R131 ;  /* 0x0000008db9837223 */ /* 0x000fe20000000183 */
[----:B------:R-:W-:Y:S01]  /*6a70*/  FFMA R4, R149, R138, R4 ;  /* 0x0000008a95047223 */ /* 0x000fe20000000004 */
[-C--:B------:R-:W-:Y:S02]  /*6a80*/  FFMA R5, R151, R137.reuse, R5 ;  /* 0x0000008997057223 */ /* 0x080fe40000000005 */
[----:B------:R-:W-:Y:S01]  /*6a90*/  FFMA R131, -R186, R142, R131 ;  /* 0x0000008eba837223 */ /* 0x000fe20000000183 */
[C---:B------:R-:W-:Y:S01]  /*6aa0*/  FFMA R4, -R150.reuse, R137, R4 ;  /* 0x0000008996047223 */ /* 0x040fe20000000104 */
[----:B------:R-:W5:Y:S01]  /*6ab0*/  LDS.128 R184, [R2+0x9e0] ;  /* 0x0009e00002b87984 */ /* 0x000f620000000c00 */
[-C--:B------:R-:W-:Y:S04]  /*6ac0*/  FFMA R5, R149, R139.reuse, R5 ;  /* 0x0000008b95057223 */ /* 0x080fe80000000005 */
[----:B------:R-:W-:Y:S01]  /*6ad0*/  FFMA R5, R150, R136, R5 ;  /* 0x0000008896057223 */ /* 0x000fe20000000005 */
[CC--:B------:R-:W-:Y:S02]  /*6ae0*/  FFMA R6, R151.reuse, R138.reuse, R6 ;  /* 0x0000008a97067223 */ /* 0x0c0fe40000000006 */
[----:B------:R-:W5:Y:S01]  /*6af0*/  LDS.128 R140, [R0+0x8a0] ;  /* 0x0008a000008c7984 */ /* 0x000f620000000c00 */
        /* <DEDUP_REMOVED lines=116> */
[----:B0-----:R-:W-:Y:S02]  /*7240*/  FFMA R36, R159, R132, R36 ;  /* 0x000000849f247223 */ /* 0x001fe40000000024 */
        /* <DEDUP_REMOVED lines=8> */
[----:B------:R-:W0:Y:S01]  /*72d0*/  LDS.128 R136, [R0+0x920] ;  /* 0x0009200000887984 */ /* 0x000e220000000c00 */
        /* <DEDUP_REMOVED lines=119> */
[----:B-1----:R-:W-:Y:S02]  /*7a50*/  FFMA R68, R151, R180, R68 ;  /* 0x000000b497447223 */ /* 0x002fe40000000044 */
        /* <DEDUP_REMOVED lines=128> */
[----:B--2---:R-:W-:Y:S02]  /*8260*/  FFMA R100, R159, R192, R100 ;  /* 0x000000c09f647223 */ /* 0x004fe40000000064 */
        /* <DEDUP_REMOVED lines=134> */
[----:B------:R-:W-:Y:S01]  /*8ad0*/  FFMA R131, R151, R195, R131 ;  /* 0x000000c397837223 */ /* 0x000fe20000000083 */
[----:B---3--:R-:W-:Y:S02]  /*8ae0*/  FFMA R4, R203, R196, R4 ;  /* 0x000000c4cb047223 */ /* 0x008fe40000000004 */
        /* <DEDUP_REMOVED lines=8> */
[----:B------:R-:W3:Y:S01]  /*8b70*/  LDS.128 R192, [R2+0xd70] ;  /* 0x000d700002c07984 */ /* 0x000ee20000000c00 */
[-C--:B------:R-:W-:Y:S04]  /*8b80*/  FFMA R5, R201, R199.reuse, R5 ;  /* 0x000000c7c9057223 */ /* 0x080fe80000000005 */
[----:B------:R-:W-:Y:S01]  /*8b90*/  FFMA R5, R202, R196, R5 ;  /* 0x000000c4ca057223 */ /* 0x000fe20000000005 */
[CC--:B------:R-:W-:Y:S02]  /*8ba0*/  FFMA R6, R203.reuse, R198.reuse, R6 ;  /* 0x000000c6cb067223 */ /* 0x0c0fe40000000006 */
[----:B------:R-:W3:Y:S01]  /*8bb0*/  LDS.128 R148, [R0+0xcb0] ;  /* 0x000cb00000947984 */ /* 0x000ee20000000c00 */
        /* <DEDUP_REMOVED lines=502> */
[----:B------:R-:W5:Y:S01]  /*ab20*/  LDS.128 R188, [R2+0x1080] ;  /* 0x0010800002bc7984 */ /* 0x000f620000000c00 */
[-C--:B------:R-:W-:Y:S04]  /*ab30*/  FFMA R129, R201, R135.reuse, R129 ;  /* 0x00000087c9817223 */ /* 0x080fe80000000081 */
[----:B------:R-:W-:Y:S01]  /*ab40*/  FFMA R129, R202, R132, R129 ;  /* 0x00000084ca817223 */ /* 0x000fe20000000081 */
[CC--:B------:R-:W-:Y:S03]  /*ab50*/  FFMA R130, R203.reuse, R134.reuse, R130 ;  /* 0x00000086cb827223 */ /* 0x0c0fe60000000082 */
[----:B------:R-:W-:Y:S01]  /*ab60*/  FFMA R129, -R200, R134, R129 ;  /* 0x00000086c8817223 */ /* 0x000fe20000000181 */
[----:B------:R-:W-:Y:S04]  /*ab70*/  FFMA R130, R202, R135, R130 ;  /* 0x00000087ca827223 */ /* 0x000fe80000000082 */
[C---:B------:R-:W-:Y:S01]  /*ab80*/  FFMA R130, R200.reuse, R133, R130 ;  /* 0x00000085c8827223 */ /* 0x040fe20000000082 */
[----:B------:R-:W-:Y:S01]  /*ab90*/  FFMA R131, R203, R135, R131 ;  /* 0x00000087cb837223 */ /* 0x000fe20000000083 */
[----:B--2---:R-:W-:Y:S02]  /*aba0*/  FFMA R4, R163, R156, R4 ;  /* 0x0000009ca3047223 */ /* 0x004fe40000000004 */
        /* <DEDUP_REMOVED lines=8> */
[----:B------:R-:W2:Y:S01]  /*ac30*/  LDS.128 R200, [R2+0x1200] ;  /* 0x0012000002c87984 */ /* 0x000ea20000000c00 */
[-C--:B------:R-:W-:Y:S04]  /*ac40*/  FFMA R5, R161, R159.reuse, R5 ;  /* 0x0000009fa1057223 */ /* 0x080fe80000000005 */
[----:B------:R-:W-:Y:S01]  /*ac50*/  FFMA R5, R162, R156, R5 ;  /* 0x0000009ca2057223 */ /* 0x000fe20000000005 */
[CC--:B------:R-:W-:Y:S02]  /*ac60*/  FFMA R6, R163.reuse, R158.reuse, R6 ;  /* 0x0000009ea3067223 */ /* 0x0c0fe40000000006 */
[----:B------:R-:W2:Y:S01]  /*ac70*/  LDS.128 R132, [R0+0x10c0] ;  /* 0x0010c00000847984 */ /* 0x000ea20000000c00 */
        /* <DEDUP_REMOVED lines=245> */
[----:B----4-:R-:W-:Y:S02]  /*bbd0*/  FFMA R68, R163, R196, R68 ;  /* 0x000000c4a3447223 */ /* 0x010fe40000000044 */
        /* <DEDUP_REMOVED lines=263> */
[----:B------:R-:W-:Y:S01]  /*cc50*/  FFMA R131, R163, R143, R131 ;  /* 0x0000008fa3837223 */ /* 0x000fe20000000083 */
[----:B-1----:R-:W-:Y:S02]  /*cc60*/  FFMA R4, R187, R136, R4 ;  /* 0x00000088bb047223 */ /* 0x002fe40000000004 */
        /* <DEDUP_REMOVED lines=8> */
[----:B------:R-:W1:Y:S01]  /*ccf0*/  LDS.128 R160, [R2+0x1610] ;  /* 0x0016100002a07984 */ /* 0x000e620000000c00 */
[-C--:B------:R-:W-:Y:S04]  /*cd00*/  FFMA R5, R185, R139.reuse, R5 ;  /* 0x0000008bb9057223 */ /* 0x080fe80000000005 */
[----:B------:R-:W-:Y:S01]  /*cd10*/  FFMA R5, R186, R136, R5 ;  /* 0x00000088ba057223 */ /* 0x000fe20000000005 */
[CC--:B------:R-:W-:Y:S02]  /*cd20*/  FFMA R6, R187.reuse, R138.reuse, R6 ;  /* 0x0000008abb067223 */ /* 0x0c0fe40000000006 */
[----:B------:R-:W1:Y:S01]  /*cd30*/  LDS.128 R140, [R0+0x14d0] ;  /* 0x0014d000008c7984 */ /* 0x000e620000000c00 */
        /* <DEDUP_REMOVED lines=245> */
[----:B---3--:R-:W-:Y:S02]  /*dc90*/  FFMA R68, R187, R156, R68 ;  /* 0x0000009cbb447223 */ /* 0x008fe40000000044 */
        /* <DEDUP_REMOVED lines=236> */
[-C--:B------:R-:W-:Y:S01]  /*eb60*/  FFMA R125, R191, R149.reuse, R125 ;  /* 0x00000095bf7d7223 */ /* 0x080fe2000000007d */
[----:B------:R-:W-:Y:S01]  /*eb70*/  CS2R R220, SRZ ;  /* 0x0000000000dc7805 */ /* 0x000fe2000001ff00 */
[----:B------:R-:W-:Y:S01]  /*eb80*/  FFMA R123, -R222, R150, R123 ;  /* 0x00000096de7b7223 */ /* 0x000fe2000000017b */
[C---:B------:R-:W-:Y:S01]  /*eb90*/  FFMA R124, -R190.reuse, R149, R124 ;  /* 0x00000095be7c7223 */ /* 0x040fe2000000017c */
[-C--:B------:R-:W-:Y:S01]  /*eba0*/  FFMA R125, R189, R151.reuse, R125 ;  /* 0x00000097bd7d7223 */ /* 0x080fe2000000007d */
[----:B------:R-:W-:Y:S03]  /*ebb0*/  CS2R R222, SRZ ;  /* 0x0000000000de7805 */ /* 0x000fe6000001ff00 */
        /* <DEDUP_REMOVED lines=23> */
[----:B0-----:R-:W-:Y:S02]  /*ed30*/  FFMA R4, R183, R164, R4 ;  /* 0x000000a4b7047223 */ /* 0x001fe40000000004 */
        /* <DEDUP_REMOVED lines=8> */
[----:B------:R-:W0:Y:S01]  /*edc0*/  LDS.128 R148, [R2+0x18e0] ;  /* 0x0018e00002947984 */ /* 0x000e220000000c00 */
[-C--:B------:R-:W-:Y:S04]  /*edd0*/  FFMA R5, R181, R167.reuse, R5 ;  /* 0x000000a7b5057223 */ /* 0x080fe80000000005 */
[----:B------:R-:W-:Y:S01]  /*ede0*/  FFMA R5, R182, R164, R5 ;  /* 0x000000a4b6057223 */ /* 0x000fe20000000005 */
[CC--:B------:R-:W-:Y:S02]  /*edf0*/  FFMA R6, R183.reuse, R166.reuse, R6 ;  /* 0x000000a6b7067223 */ /* 0x0c0fe40000000006 */
[----:B------:R-:W0:Y:S01]  /*ee00*/  LDS.128 R184, [R2+0x1920] ;  /* 0x0019200002b87984 */ /* 0x000e220000000c00 */
        /* <DEDUP_REMOVED lines=251> */
[----:B------:R-:W-:Y:S01]  /*fdc0*/  FFMA R69, R183, R137, R69 ;  /* 0x00000089b7457223 */ /* 0x000fe20000000045 */
[----:B------:R-:W-:Y:S01]  /*fdd0*/  CS2R R140, SRZ ;  /* 0x00000000008c7805 */ /* 0x000fe2000001ff00 */
[C---:B------:R-:W-:Y:S01]  /*fde0*/  FFMA R67, -R182.reuse, R142, R67 ;  /* 0x0000008eb6437223 */ /* 0x040fe20000000143 */
[----:B------:R-:W-:Y:S01]  /*fdf0*/  CS2R R142, SRZ ;  /* 0x00000000008e7805 */ /* 0x000fe2000001ff00 */
[----:B------:R-:W-:Y:S01]  /*fe00*/  FFMA R69, R181, R139, R69 ;  /* 0x0000008bb5457223 */ /* 0x000fe20000000045 */
[C---:B------:R-:W-:Y:S03]  /*fe10*/  FFMA R68, -R182.reuse, R137, R68 ;  /* 0x00000089b6447223 */ /* 0x040fe60000000144 */
        /* <DEDUP_REMOVED lines=118> */
[----:B---3--:R-:W-:Y:S01]  /*10580*/  FFMA R100, R163, R132, R100 ;  /* 0x00000084a3647223 */ /* 0x008fe20000000064 */
[----:B------:R-:W2:Y:S01]  /*10590*/  LDL.LU R139, [R1+0x18] ;  /* 0x00001800018b7983 */ /* 0x000ea20000300800 */
        /* <DEDUP_REMOVED lines=15> */
[-C--:B------:R-:W-:Y:S01]  /*10690*/  FFMA R104, R195, R132.reuse, R104 ;  /* 0x00000084c3687223 */ /* 0x080fe20000000068 */
[----:B------:R-:W3:Y:S01]  /*106a0*/  LDL.LU R163, [R1+0x1c] ;  /* 0x00001c0001a37983 */ /* 0x000ee20000300800 */
        /* <DEDUP_REMOVED lines=22> */
[----:B------:R-:W-:Y:S02]  /*10810*/  FFMA R109, R199, R133, R109 ;  /* 0x00000085c76d7223 */ /* 0x000fe4000000006d */
[----:B------:R-:W-:Y:S02]  /*10820*/  FFMA R107, -R194, R134, R107 ;  /* 0x00000086c26b7223 */ /* 0x000fe4000000016b */
[-C--:B------:R-:W-:Y:S04]  /*10830*/  FFMA R109, R197, R135.reuse, R109 ;  /* 0x00000087c56d7223 */ /* 0x080fe8000000006d */
[C---:B------:R-:W-:Y:S01]  /*10840*/  FFMA R109, R198.reuse, R132, R109 ;  /* 0x00000084c66d7223 */ /* 0x040fe2000000006d */
[C---:B------:R-:W-:Y:S04]  /*10850*/  FFMA R110, R199.reuse, R134, R110 ;  /* 0x00000086c76e7223 */ /* 0x040fe8000000006e */
[----:B------:R-:W-:Y:S04]  /*10860*/  FFMA R110, R198, R135, R110 ;  /* 0x00000087c66e7223 */ /* 0x000fe8000000006e */
[----:B------:R-:W-:Y:S01]  /*10870*/  FFMA R110, R196, R133, R110 ;  /* 0x00000085c46e7223 */ /* 0x000fe2000000006e */
[-C--:B------:R-:W-:Y:S01]  /*10880*/  FFMA R111, R199, R135.reuse, R111 ;  /* 0x00000087c76f7223 */ /* 0x080fe2000000006f */
[----:B------:R-:W-:Y:S04]  /*10890*/  FFMA R112, R227, R132, R112 ;  /* 0x00000084e3707223 */ /* 0x000fe80000000070 */
[----:B------:R4:W-:Y:S01]  /*108a0*/  STL.64 [R1+0x28], R110 ;  /* 0x0000286e01007387 */ /* 0x0009e20000100a00 */
[----:B------:R-:W-:Y:S04]  /*108b0*/  FFMA R112, R224, R135, R112 ;  /* 0x00000087e0707223 */ /* 0x000fe80000000070 */
[----:B------:R-:W-:Y:S01]  /*108c0*/  FFMA R112, R225, R134, R112 ;  /* 0x00000086e1707223 */ /* 0x000fe20000000070 */
[----:B------:R5:W-:Y:S01]  /*108d0*/  STL.64 [R1+0x20], R108 ;  /* 0x0000206c01007387 */ /* 0x000be20000100a00 */
[-C--:B------:R-:W-:Y:S02]  /*108e0*/  FFMA R113, R227, R133.reuse, R113 ;  /* 0x00000085e3717223 */ /* 0x080fe40000000071 */
[C---:B------:R-:W-:Y:S02]  /*108f0*/  FFMA R112, -R226.reuse, R133, R112 ;  /* 0x00000085e2707223 */ /* 0x040fe40000000170 */
[-C--:B------:R-:W-:Y:S01]  /*10900*/  FFMA R113, R225, R135.reuse, R113 ;  /* 0x00000087e1717223 */ /* 0x080fe20000000071 */
[----:B------:R-:W2:Y:S03]  /*10910*/  LDL R199, [R1+0x10] ;  /* 0x0000100001c77983 */ /* 0x000ea60000100800 */
[----:B------:R-:W-:Y:S01]  /*10920*/  FFMA R113, R226, R132, R113 ;  /* 0x00000084e2717223 */ /* 0x000fe20000000071 */
[CC--:B------:R-:W-:Y:S03]  /*10930*/  FFMA R114, R227.reuse, R134.reuse, R114 ;  /* 0x00000086e3727223 */ /* 0x0c0fe60000000072 */
[----:B------:R-:W-:Y:S01]  /*10940*/  FFMA R113, -R224, R134, R113 ;  /* 0x00000086e0717223 */ /* 0x000fe20000000171 */
[----:B------:R-:W-:Y:S04]  /*10950*/  FFMA R114, R226, R135, R114 ;  /* 0x00000087e2727223 */ /* 0x000fe80000000072 */
[C---:B------:R-:W-:Y:S01]  /*10960*/  FFMA R114, R224.reuse, R133, R114 ;  /* 0x00000085e0727223 */ /* 0x040fe20000000072 */
[-C--:B------:R-:W-:Y:S01]  /*10970*/  FFMA R115, R227, R135.reuse, R115 ;  /* 0x00000087e3737223 */ /* 0x080fe20000000073 */
[-C--:B------:R-:W-:Y:S01]  /*10980*/  FFMA R116, R231, R132.reuse, R116 ;  /* 0x00000084e7747223 */ /* 0x080fe20000000074 */
[----:B------:R-:W3:Y:S01]  /*10990*/  LDL R227, [R1+0xc] ;  /* 0x00000c0001e37983 */ /* 0x000ee20000100800 */
[----:B----4-:R-:W-:Y:S01]  /*109a0*/  CS2R R110, SRZ ;  /* 0x00000000006e7805 */ /* 0x010fe2000001ff00 */
[CC--:B------:R-:W-:Y:S01]  /*109b0*/  FFMA R114, -R225.reuse, R132.reuse, R114 ;  /* 0x00000084e1727223 */ /* 0x0c0fe20000000172 */
[----:B------:R-:W-:Y:S01]  /*109c0*/  FFMA R115, -R224, R132, R115 ;  /* 0x00000084e0737223 */ /* 0x000fe20000000173 */
[----:B------:R-:W-:Y:S01]  /*109d0*/  FFMA R116, R228, R135, R116 ;  /* 0x00000087e4747223 */ /* 0x000fe20000000074 */
[----:B-----5:R-:W-:Y:S02]  /*109e0*/  CS2R R108, SRZ ;  /* 0x00000000006c7805 */ /* 0x020fe4000001ff00 */
        /* <DEDUP_REMOVED lines=13> */
[----:B------:R-:W4:Y:S01]  /*10ac0*/  LDL R231, [R1+0x8] ;  /* 0x0000080001e77983 */ /* 0x000f220000100800 */
        /* <DEDUP_REMOVED lines=16> */
[----:B------:R-:W5:Y:S01]  /*10bd0*/  LDL R235, [R1+0x4] ;  /* 0x0000040001eb7983 */ /* 0x000f620000100800 */
        /* <DEDUP_REMOVED lines=30> */
[----:B------:R-:W-:Y:S01]  /*10dc0*/  FFMA R131, R183, R135, R131 ;  /* 0x00000087b7837223 */ /* 0x000fe20000000083 */
[----:B------:R-:W-:Y:S01]  /*10dd0*/  FFMA R4, R171, R156, R4 ;  /* 0x0000009cab047223 */ /* 0x000fe20000000004 */
[----:B------:R-:W2:Y:S01]  /*10de0*/  LDL R183, [R1] ;  /* 0x0000000001b77983 */ /* 0x000ea20000100800 */
[-C--:B------:R-:W-:Y:S01]  /*10df0*/  FFMA R130, -R181, R132.reuse, R130 ;  /* 0x00000084b5827223 */ /* 0x080fe20000000182 */
[----:B------:R-:W-:Y:S01]  /*10e00*/  FFMA R131, -R180, R132, R131 ;  /* 0x00000084b4837223 */ /* 0x000fe20000000183 */
[----:B------:R-:W-:Y:S01]  /*10e10*/  FFMA R4, R168, R159, R4 ;  /* 0x0000009fa8047223 */ /* 0x000fe20000000004 */
[----:B------:R-:W-:Y:S02]  /*10e20*/  LOP3.LUT R135, R247, 0x2, RZ, 0xc0, !PT ;  /* 0x00000002f7877812 */ /* 0x000fe400078ec0ff */
[----:B------:R-:W-:Y:S01]  /*10e30*/  FFMA R131, -R181, R133, R131 ;  /* 0x00000085b5837223 */ /* 0x000fe20000000183 */
[----:B------:R-:W-:Y:S01]  /*10e40*/  FFMA R4, R169, R158, R4 ;  /* 0x0000009ea9047223 */ /* 0x000fe20000000004 */
[-C--:B------:R-:W-:Y:S01]  /*10e50*/  FFMA R5, R171, R157.reuse, R5 ;  /* 0x0000009dab057223 */ /* 0x080fe20000000005 */
[----:B------:R-:W-:Y:S01]  /*10e60*/  SHF.R.U32.HI R135, RZ, 0x1, R135 ;  /* 0x00000001ff877819 */ /* 0x000fe20000011687 */
[----:B------:R-:W-:Y:S01]  /*10e70*/  FFMA R131, -R182, R134, R131 ;  /* 0x00000086b6837223 */ /* 0x000fe20000000183 */
[----:B------:R-:W-:Y:S01]  /*10e80*/  FFMA R4, -R170, R157, R4 ;  /* 0x0000009daa047223 */ /* 0x000fe20000000104 */
[-C--:B------:R-:W-:Y:S01]  /*10e90*/  FFMA R5, R169, R159.reuse, R5 ;  /* 0x0000009fa9057223 */ /* 0x080fe20000000005 */
[----:B------:R-:W-:Y:S02]  /*10ea0*/  IADD3 R181, R0, UR17, RZ ;  /* 0x0000001100b57c10 */ /* 0x000fe4000fffe0ff */
[----:B------:R-:W-:Y:S01]  /*10eb0*/  IADD3 R180, R2, UR17, RZ ;  /* 0x0000001102b47c10 */ /* 0x000fe2000fffe0ff */
        /* <DEDUP_REMOVED lines=22> */
[-C--:B0-----:R-:W-:Y:S02]  /*11020*/  FFMA R12, R151, R156.reuse, R12 ;  /* 0x0000009c970c7223 */ /* 0x081fe4000000000c */
        /* <DEDUP_REMOVED lines=90> */
[-C--:B------:R-:W-:Y:S01]  /*115d0*/  FFMA R34, R215, R158.reuse, R34 ;  /* 0x0000009ed7227223 */ /* 0x080fe20000000022 */
[----:B----4-:R-:W-:Y:S02]  /*115e0*/  LOP3.LUT P2, RZ, R231, UR6, RZ, 0xc0, !PT ;  /* 0x00000006e7ff7c12 */ /* 0x010fe4000f84c0ff */
        /* <DEDUP_REMOVED lines=48> */
[----:B--2---:R-:W-:Y:S02]  /*118f0*/  LOP3.LUT P0, RZ, R183, UR6, RZ, 0xc0, !PT ;  /* 0x00000006b7ff7c12 */ /* 0x004fe4000f80c0ff */
[----:B------:R-:W-:Y:S01]  /*11900*/  FFMA R45, -R204, R218, R45 ;  /* 0x000000dacc2d7223 */ /* 0x000fe2000000012d */
[----:B------:R-:W-:Y:S01]  /*11910*/  FFMA R46, R206, R219, R46 ;  /* 0x000000dbce2e7223 */ /* 0x000fe2000000002e */
[----:B------:R-:W-:Y:S02]  /*11920*/  PLOP3.LUT P0, PT, P0, P1, PT, 0x80, 0x0 ;  /* 0x000000000000781c */ /* 0x000fe40000703070 */
[----:B---3--:R-:W-:Y:S01]  /*11930*/  LOP3.LUT P1, RZ, R227, UR15, RZ, 0xc0, !PT ;  /* 0x0000000fe3ff7c12 */ /* 0x008fe2000f82c0ff */
[C---:B------:R-:W-:Y:S01]  /*11940*/  FFMA R46, R204.reuse, R217, R46 ;  /* 0x000000d9cc2e7223 */ /* 0x040fe2000000002e */
[-C--:B------:R-:W-:Y:S01]  /*11950*/  FFMA R47, R207, R219.reuse, R47 ;  /* 0x000000dbcf2f7223 */ /* 0x080fe2000000002f */
[-C--:B------:R-:W-:Y:S02]  /*11960*/  FFMA R48, R203, R216.reuse, R48 ;  /* 0x000000d8cb307223 */ /* 0x080fe40000000030 */
[CC--:B------:R-:W-:Y:S01]  /*11970*/  FFMA R46, -R205.reuse, R216.reuse, R46 ;  /* 0x000000d8cd2e7223 */ /* 0x0c0fe2000000012e */
[----:B------:R-:W-:Y:S01]  /*11980*/  FFMA R47, -R204, R216, R47 ;  /* 0x000000d8cc2f7223 */ /* 0x000fe2000000012f */
[----:B------:R-:W-:Y:S03]  /*11990*/  FFMA R48, R200, R219, R48 ;  /* 0x000000dbc8307223 */ /* 0x000fe60000000030 */
[-C--:B------:R-:W-:Y:S01]  /*119a0*/  FFMA R47, -R205, R217.reuse, R47 ;  /* 0x000000d9cd2f7223 */ /* 0x080fe2000000012f */
[----:B------:R-:W2:Y:S01]  /*119b0*/  @P0 LDG.E.LTC128B.128 R140, desc[UR28][R238.64] ;  /* 0x0000001cee8c0981 */ /* 0x000ea2000c1e1d20 */
[----:B-----5:R-:W-:Y:S01]  /*119c0*/  LOP3.LUT P0, RZ, R235, UR15, RZ, 0xc0, !PT ;  /* 0x0000000febff7c12 */ /* 0x020fe2000f80c0ff */
[----:B------:R-:W-:Y:S01]  /*119d0*/  FFMA R48, R201, R218, R48 ;  /* 0x000000dac9307223 */ /* 0x000fe20000000030 */
[----:B------:R-:W-:Y:S01]  /*119e0*/  FFMA R49, R203, R217, R49 ;  /* 0x000000d9cb317223 */ /* 0x000fe20000000031 */
[----:B------:R-:W-:Y:S01]  /*119f0*/  UMOV UR15, 0xe0 ;  /* 0x000000e0000f7882 */ /* 0x000fe20000000000 */
[----:B------:R-:W-:Y:S01]  /*11a00*/  PLOP3.LUT P2, PT, P2, P0, PT, 0x80, 0x0 ;  /* 0x000000000000781c */ /* 0x000fe20001741070 */
[----:B------:R-:W-:Y:S01]  /*11a10*/  @!UP2 UMOV UR15, 0xe8 ;  /* 0x000000e8000fa882 */ /* 0x000fe20000000000 */
[----:B------:R-:W-:Y:S01]  /*11a20*/  LOP3.LUT P0, RZ, R199, UR6, RZ, 0xc0, !PT ;  /* 0x00000006c7ff7c12 */ /* 0x000fe2000f80c0ff */
[----:B------:R-:W-:Y:S01]  /*11a30*/  @!UP4 ULDC UR6, c[0x0][0x22c] ;  /* 0x00008b000006cab9 */ /* 0x000fe20000000800 */
[----:B------:R-:W-:Y:S01]  /*11a40*/  FFMA R49, R201, R219, R49 ;  /* 0x000000dbc9317223 */ /* 0x000fe20000000031 */
[C---:B------:R-:W-:Y:S01]  /*11a50*/  FFMA R48, -R202.reuse, R217, R48 ;  /* 0x000000d9ca307223 */ /* 0x040fe20000000130 */
[----:B------:R-:W-:Y:S01]  /*11a60*/  PLOP3.LUT P0, PT, P0, P1, PT, 0x80, 0x0 ;  /* 0x000000000000781c */ /* 0x000fe20000703070 */
[----:B------:R-:W-:Y:S01]  /*11a70*/  @!UP4 UISETP.GE.AND UP3, UPT, UR19, UR6, UPT ;  /* 0x000000061300c28c */ /* 0x000fe2000bf66270 */
[----:B------:R-:W-:Y:S01]  /*11a80*/  ISETP.NE.U32.AND P1, PT, R135, RZ, PT ;  /* 0x000000ff8700720c */ /* 0x000fe20003f25070 */
[----:B------:R-:W-:Y:S01]  /*11a90*/  ULDC.64 UR30, c[0x0][UR15+0x210] ;  /* 0x000084000f1e7abb */ /* 0x000fe20008000a00 */
[----:B------:R-:W-:Y:S01]  /*11aa0*/  @!UP2 ULDC UR6, c[0x0][0x2e0] ;  /* 0x0000b8000006aab9 */ /* 0x000fe20000000800 */
[----:B------:R-:W-:Y:S01]  /*11ab0*/  LOP3.LUT R135, R247, 0x4, RZ, 0xc0, !PT ;  /* 0x00000004f7877812 */ /* 0x000fe200078ec0ff */
[----:B------:R-:W-:Y:S01]  /*11ac0*/  FFMA R49, R202, R216, R49 ;  /* 0x000000d8ca317223 */ /* 0x000fe20000000031 */
[----:B------:R-:W3:Y:S01]  /*11ad0*/  @P2 LDG.E.LTC128B.128 R220, desc[UR28][R240.64] ;  /* 0x0000001cf0dc2981 */ /* 0x000ee2000c1e1d20 */
[----:B------:R-:W-:Y:S01]  /*11ae0*/  @!UP4 USEL UR20, UR11, 0x2, !UP3 ;  /* 0x000000020b14c887 */ /* 0x000fe2000d800000 */
[----:B------:R-:W-:Y:S01]  /*11af0*/  SHF.R.U32.HI R135, RZ, 0x2, R135 ;  /* 0x00000002ff877819 */ /* 0x000fe20000011687 */
[-C--:B------:R-:W-:Y:S01]  /*11b00*/  FFMA R50, R203, R218.reuse, R50 ;  /* 0x000000dacb327223 */ /* 0x080fe20000000032 */
[-C--:B------:R-:W-:Y:S01]  /*11b10*/  FFMA R47, -R206, R218.reuse, R47 ;  /* 0x000000dace2f7223 */ /* 0x080fe2000000012f */
[----:B------:R-:W-:Y:S01]  /*11b20*/  UISETP.NE.AND UP1, UPT, UR20, 0x2, UPT ;  /* 0x000000021400788c */ /* 0x000fe2000bf25270 */
[----:B------:R-:W-:Y:S01]  /*11b30*/  FFMA R49, -R200, R218, R49 ;  /* 0x000000dac8317223 */ /* 0x000fe20000000131 */
[----:B------:R-:W-:Y:S01]  /*11b40*/  FFMA R50, R202, R219, R50 ;  /* 0x000000dbca327223 */ /* 0x000fe20000000032 */
[----:B------:R-:W4:Y:S01]  /*11b50*/  @P0 LDG.E.LTC128B.128 R172, desc[UR28][R242.64] ;  /* 0x0000001cf2ac0981 */ /* 0x000f22000c1e1d20 */
[----:B------:R-:W-:Y:S01]  /*11b60*/  LOP3.LUT P0, RZ, R247, 0x1, RZ, 0xc0, !PT ;  /* 0x00000001f7ff7812 */ /* 0x000fe2000780c0ff */
[----:B------:R-:W-:Y:S01]  /*11b70*/  ULEA UR20, UR20, UR9, 0x3 ;  /* 0x0000000914147291 */ /* 0x000fe2000f8e183f */
[C---:B------:R-:W-:Y:S01]  /*11b80*/  FFMA R50, R200.reuse, R217, R50 ;  /* 0x000000d9c8327223 */ /* 0x040fe20000000032 */
[-C--:B------:R-:W-:Y:S01]  /*11b90*/  FFMA R51, R203, R219.reuse, R51 ;  /* 0x000000dbcb337223 */ /* 0x080fe20000000033 */
[-C--:B------:R-:W-:Y:S01]  /*11ba0*/  FFMA R52, R187, R216.reuse, R52 ;  /* 0x000000d8bb347223 */ /* 0x080fe20000000034 */
[----:B------:R-:W-:Y:S01]  /*11bb0*/  @!UP4 USEL UR26, UR19, URZ, !UP3 ;  /* 0x0000003f131ac287 */ /* 0x000fe2000d800000 */
[CC--:B------:R-:W-:Y:S01]  /*11bc0*/  FFMA R50, -R201.reuse, R216.reuse, R50 ;  /* 0x000000d8c9327223 */ /* 0x0c0fe20000000132 */
[----:B------:R-:W-:Y:S01]  /*11bd0*/  FFMA R51, -R200, R216, R51 ;  /* 0x000000d8c8337223 */ /* 0x000fe20000000133 */
[----:B------:R-:W-:Y:S03]  /*11be0*/  FFMA R52, R184, R219, R52 ;  /* 0x000000dbb8347223 */ /* 0x000fe60000000034 */
[----:B------:R-:W-:Y:S01]  /*11bf0*/  FFMA R51, -R201, R217, R51 ;  /* 0x000000d9c9337223 */ /* 0x000fe20000000133 */
[-C--:B------:R-:W-:Y:S01]  /*11c00*/  FFMA R52, R185, R218.reuse, R52 ;  /* 0x000000dab9347223 */ /* 0x080fe20000000034 */
[----:B------:R-:W-:Y:S01]  /*11c10*/  @P0 MOV R136, R163 ;  /* 0x000000a300880202 */ /* 0x000fe20000000f00 */
[----:B------:R-:W-:Y:S01]  /*11c20*/  FFMA R53, R187, R217, R53 ;  /* 0x000000d9bb357223 */ /* 0x000fe20000000035 */
[----:B------:R-:W-:Y:S01]  /*11c30*/  @P0 MOV R137, R139 ;  /* 0x0000008b00890202 */ /* 0x000fe20000000f00 */
[----:B------:R-:W-:Y:S01]  /*11c40*/  FFMA R52, -R186, R217, R52 ;  /* 0x000000d9ba347223 */ /* 0x000fe20000000134 */
[----:B------:R-:W-:Y:S01]  /*11c50*/  FFMA R51, -R202, R218, R51 ;  /* 0x000000daca337223 */ /* 0x000fe20000000133 */
[-C--:B------:R-:W-:Y:S02]  /*11c60*/  FFMA R53, R185, R219.reuse, R53 ;  /* 0x000000dbb9357223 */ /* 0x080fe40000000035 */
[----:B------:R0:W5:Y:S02]  /*11c70*/  @P0 LDG.E.LTC128B.128 R144, desc[UR28][R136.64] ;  /* 0x0000001c88900981 */ /* 0x000164000c1e1d20 */
        /* <DEDUP_REMOVED lines=13> */
[----:B------:R-:W-:Y:S01]  /*11d50*/  FFMA R55, -R186, R218, R55 ;  /* 0x000000daba377223 */ /* 0x000fe20000000137 */
[----:B0-----:R-:W-:Y:S01]  /*11d60*/  IADD3 R136, P0, R163, UR4, RZ ;  /* 0x00000004a3887c10 */ /* 0x001fe2000ff1e0ff */
[----:B------:R-:W-:Y:S01]  /*11d70*/  FFMA R57, R149, R219, R57 ;  /* 0x000000db95397223 */ /* 0x000fe20000000039 */
[----:B------:R-:W-:Y:S01]  /*11d80*/  CS2R R162, SRZ ;  /* 0x0000000000a27805 */ /* 0x000fe2000001ff00 */
[C---:B------:R-:W-:Y:S01]  /*11d90*/  FFMA R56, -R150.reuse, R217, R56 ;  /* 0x000000d996387223 */ /* 0x040fe20000000138 */
[----:B------:R-:W-:Y:S01]  /*11da0*/  IADD3.X R137, R139, UR5, RZ, P0, !PT ;  /* 0x000000058b897c10 */ /* 0x000fe200087fe4ff */
[C---:B------:R-:W-:Y:S01]  /*11db0*/  FFMA R57, R150.reuse, R216, R57 ;  /* 0x000000d896397223 */ /* 0x040fe20000000039 */
[----:B------:R-:W-:Y:S01]  /*11dc0*/  MOV R192, R136 ;  /* 0x0000008800c07202 */ /* 0x000fe20000000f00 */
[-C--:B------:R-:W-:Y:S01]  /*11dd0*/  FFMA R58, R151, R218.reuse, R58 ;  /* 0x000000da973a7223 */ /* 0x080fe2000000003a */
[----:B------:R-:W-:Y:S01]  /*11de0*/  MOV R193, R137 ;  /* 0x0000008900c17202 */ /* 0x000fe20000000f00 */
[----:B------:R0:W5:Y:S01]  /*11df0*/  @P1 LDG.E.LTC128B.128 R108, desc[UR28][R136.64] ;  /* 0x0000001c886c1981 */ /* 0x000162000c1e1d20 */
[----:B------:R-:W-:Y:S01]  /*11e00*/  ISETP.NE.U32.AND P1, PT, R135, RZ, PT ;  /* 0x000000ff8700720c */ /* 0x000fe20003f25070 */
[----:B------:R-:W-:Y:S01]  /*11e10*/  FFMA R58, R150, R219, R58 ;  /* 0x000000db963a7223 */ /* 0x000fe2000000003a */
[----:B------:R-:W-:Y:S01]  /*11e20*/  IADD3 R194, P0, R192, UR4, RZ ;  /* 0x00000004c0c27c10 */ /* 0x000fe2000ff1e0ff */
[C---:B------:R-:W-:Y:S01]  /*11e30*/  FFMA R57, -R148.reuse, R218, R57 ;  /* 0x000000da94397223 */ /* 0x040fe20000000139 */
[----:B------:R-:W-:Y:S01]  /*11e40*/  LOP3.LUT R135, R247, 0x8, RZ, 0xc0, !PT ;  /* 0x00000008f7877812 */ /* 0x000fe200078ec0ff */
[C---:B------:R-:W-:Y:S01]  /*11e50*/  FFMA R58, R148.reuse, R217, R58 ;  /* 0x000000d9943a7223 */ /* 0x040fe2000000003a */
[----:B------:R-:W-:Y:S01]  /*11e60*/  IADD3.X R195, R193, UR5, RZ, P0, !PT ;  /* 0x00000005c1c37c10 */ /* 0x000fe200087fe4ff */
[----:B------:R-:W-:Y:S01]  /*11e70*/  FFMA R59, R151, R219, R59 ;  /* 0x000000db973b7223 */ /* 0x000fe2000000003b */
[----:B------:R-:W-:Y:S02]  /*11e80*/  SHF.R.U32.HI R135, RZ, 0x3, R135 ;  /* 0x00000003ff877819 */ /* 0x000fe40000011687 */
[----:B------:R-:W-:Y:S01]  /*11e90*/  CS2R R192, SRZ ;  /* 0x0000000000c07805 */ /* 0x000fe2000001ff00 */
[-C--:B------:R-:W-:Y:S01]  /*11ea0*/  FFMA R58, -R149, R216.reuse, R58 ;  /* 0x000000d8953a7223 */ /* 0x080fe2000000013a */
[-C--:B------:R-:W-:Y:S01]  /*11eb0*/  FFMA R59, -R148, R216.reuse, R59 ;  /* 0x000000d8943b7223 */ /* 0x080fe2000000013b */
[----:B------:R-:W-:Y:S01]  /*11ec0*/  FFMA R60, R191, R216, R60 ;  /* 0x000000d8bf3c7223 */ /* 0x000fe2000000003c */
[----:B------:R-:W5:Y:S01]  /*11ed0*/  @P1 LDG.E.LTC128B.128 R160, desc[UR28][R194.64] ;  /* 0x0000001cc2a01981 */ /* 0x000f62000c1e1d20 */
[----:B------:R-:W-:Y:S01]  /*11ee0*/  ISETP.NE.U32.AND P1, PT, R135, RZ, PT ;  /* 0x000000ff8700720c */ /* 0x000fe20003f25070 */
[----:B------:R-:W-:Y:S01]  /*11ef0*/  FFMA R59, -R149, R217, R59 ;  /* 0x000000d9953b7223 */ /* 0x000fe2000000013b */
[----:B------:R-:W-:Y:S03]  /*11f00*/  FFMA R60, R188, R219, R60 ;  /* 0x000000dbbc3c7223 */ /* 0x000fe6000000003c */
[-C--:B------:R-:W-:Y:S01]  /*11f10*/  FFMA R59, -R150, R218.reuse, R59 ;  /* 0x000000da963b7223 */ /* 0x080fe2000000013b */
[----:B------:R-:W-:Y:S01]  /*11f20*/  FFMA R60, R189, R218, R60 ;  /* 0x000000dabd3c7223 */ /* 0x000fe2000000003c */
[----:B------:R-:W-:Y:S01]  /*11f30*/  FFMA R61, R191, R217, R61 ;  /* 0x000000d9bf3d7223 */ /* 0x000fe2000000003d */
[----:B0-----:R-:W0:Y:S03]  /*11f40*/  LDS.128 R136, [R0+0x19e0] ;  /* 0x0019e00000887984 */ /* 0x001e260000000c00 */
[----:B------:R-:W-:Y:S01]  /*11f50*/  FFMA R61, R189, R219, R61 ;  /* 0x000000dbbd3d7223 */ /* 0x000fe2000000003d */
[C---:B------:R-:W-:Y:S03]  /*11f60*/  FFMA R60, -R190.reuse, R217, R60 ;  /* 0x000000d9be3c7223 */ /* 0x040fe6000000013c */
[----:B------:R-:W-:Y:S01]  /*11f70*/  FFMA R61, R190, R216, R61 ;  /* 0x000000d8be3d7223 */ /* 0x000fe2000000003d */
[CC--:B------:R-:W-:Y:S01]  /*11f80*/  FFMA R62, R191.reuse, R218.reuse, R62 ;  /* 0x000000dabf3e7223 */ /* 0x0c0fe2000000003e */
[----:B------:R-:W-:Y:S02]  /*11f90*/  STS.128 [R245], R176 ;  /* 0x000000b0f5007388 */ /* 0x000fe40000000c00 */
        /* <DEDUP_REMOVED lines=107> */
[----:B--2---:R-:W-:Y:S01]  /*12650*/  STS.128 [R245+0x100], R140 ;  /* 0x0001008cf5007388 */ /* 0x004fe20000000c00 */
        /* <DEDUP_REMOVED lines=9> */
[----:B---3--:R-:W-:Y:S01]  /*126f0*/  STS.128 [R245+0x200], R220 ;  /* 0x000200dcf5007388 */ /* 0x008fe20000000c00 */
[-C--:B------:R-:W-:Y:S01]  /*12700*/  FFMA R92, R211, R164.reuse, R92 ;  /* 0x000000a4d35c7223 */ /* 0x080fe2000000005c */
[CC--:B------:R-:W-:Y:S01]  /*12710*/  FFMA R90, -R205.reuse, R164.reuse, R90 ;  /* 0x000000a4cd5a7223 */ /* 0x0c0fe2000000015a */
[----:B------:R-:W-:Y:S02]  /*12720*/  FFMA R91, -R204, R164, R91 ;  /* 0x000000a4cc5b7223 */ /* 0x000fe4000000015b */
[----:B------:R-:W-:Y:S02]  /*12730*/  FFMA R92, R208, R167, R92 ;  /* 0x000000a7d05c7223 */ /* 0x000fe4000000005c */
[-C--:B------:R-:W-:Y:S01]  /*12740*/  FFMA R91, -R205, R165.reuse, R91 ;  /* 0x000000a5cd5b7223 */ /* 0x080fe2000000015b */
[----:B----4-:R1:W-:Y:S01]  /*12750*/  STS.128 [R245+0x300], R172 ;  /* 0x000300acf5007388 */ /* 0x0103e20000000c00 */
[-C--:B------:R-:W-:Y:S01]  /*12760*/  FFMA R92, R209, R166.reuse, R92 ;  /* 0x000000a6d15c7223 */ /* 0x080fe2000000005c */
[-C--:B------:R-:W-:Y:S01]  /*12770*/  FFMA R93, R211, R165.reuse, R93 ;  /* 0x000000a5d35d7223 */ /* 0x080fe2000000005d */
[----:B------:R-:W-:Y:S02]  /*12780*/  FFMA R91, -R206, R166, R91 ;  /* 0x000000a6ce5b7223 */ /* 0x000fe4000000015b */
        /* <DEDUP_REMOVED lines=8> */
[----:B-----5:R-:W-:Y:S01]  /*12810*/  STS.128 [R246], R144 ;  /* 0x00000090f6007388 */ /* 0x020fe20000000c00 */
[-C--:B------:R-:W-:Y:S01]  /*12820*/  FFMA R96, R215, R164.reuse, R96 ;  /* 0x000000a4d7607223 */ /* 0x080fe20000000060 */
[CC--:B------:R-:W-:Y:S01]  /*12830*/  FFMA R94, -R209.reuse, R164.reuse, R94 ;  /* 0x000000a4d15e7223 */ /* 0x0c0fe2000000015e */
[----:B------:R-:W-:Y:S02]  /*12840*/  FFMA R95, -R208, R164, R95 ;  /* 0x000000a4d05f7223 */ /* 0x000fe4000000015f */
[----:B------:R-:W-:Y:S02]  /*12850*/  FFMA R96, R212, R167, R96 ;  /* 0x000000a7d4607223 */ /* 0x000fe40000000060 */
[-C--:B------:R-:W-:Y:S02]  /*12860*/  FFMA R95, -R209, R165.reuse, R95 ;  /* 0x000000a5d15f7223 */ /* 0x080fe4000000015f */
[-C--:B------:R-:W-:Y:S01]  /*12870*/  FFMA R96, R213, R166.reuse, R96 ;  /* 0x000000a6d5607223 */ /* 0x080fe20000000060 */
[-C--:B------:R-:W-:Y:S01]  /*12880*/  FFMA R97, R215, R165.reuse, R97 ;  /* 0x000000a5d7617223 */ /* 0x080fe20000000061 */
[----:B------:R-:W-:Y:S01]  /*12890*/  FFMA R95, -R210, R166, R95 ;  /* 0x000000a6d25f7223 */ /* 0x000fe2000000015f */
[----:B-1----:R-:W-:Y:S01]  /*128a0*/  IADD3 R245, R245, UR18, RZ ;  /* 0x00000012f5f57c10 */ /* 0x002fe2000fffe0ff */
        /* <DEDUP_REMOVED lines=11> */
[----:B------:R-:W-:Y:S01]  /*12960*/  FFMA R100, R212, R139, R100 ;  /* 0x0000008bd4647223 */ /* 0x000fe20000000064 */
[----:B------:R-:W-:Y:S02]  /*12970*/  MOV R159, R110 ;  /* 0x0000006e009f7202 */ /* 0x000fe40000000f00 */
[----:B------:R-:W-:Y:S01]  /*12980*/  MOV R155, R111 ;  /* 0x0000006f009b7202 */ /* 0x000fe20000000f00 */
[----:B------:R-:W-:Y:S01]  /*12990*/  FFMA R100, R213, R138, R100 ;  /* 0x0000008ad5647223 */ /* 0x000fe20000000064 */
[----:B------:R-:W2:Y:S01]  /*129a0*/  LDL.LU.64 R110, [R1+0x28] ;  /* 0x00002800016e7983 */ /* 0x000ea20000300a00 */
[----:B------:R-:W-:Y:S01]  /*129b0*/  MOV R237, R108 ;  /* 0x0000006c00ed7202 */ /* 0x000fe20000000f00 */
[----:B------:R-:W-:Y:S01]  /*129c0*/  FFMA R101, R215, R137, R101 ;  /* 0x00000089d7657223 */ /* 0x000fe20000000065 */
[----:B------:R-:W-:Y:S01]  /*129d0*/  MOV R219, R109 ;  /* 0x0000006d00db7202 */ /* 0x000fe20000000f00 */
[C---:B------:R-:W-:Y:S01]  /*129e0*/  FFMA R100, -R214.reuse, R137, R100 ;  /* 0x00000089d6647223 */ /* 0x040fe20000000164 */
[----:B------:R-:W-:Y:S01]  /*129f0*/  MOV R152, R237 ;  /* 0x000000ed00987202 */ /* 0x000fe20000000f00 */
[----:B------:R-:W3:Y:S01]  /*12a00*/  LDL.LU.64 R108, [R1+0x20] ;  /* 0x00002000016c7983 */ /* 0x000ee20000300a00 */
[C---:B------:R-:W-:Y:S01]  /*12a10*/  FFMA R101, R213.reuse, R139, R101 ;  /* 0x0000008bd5657223 */ /* 0x040fe20000000065 */
[----:B------:R-:W-:Y:S01]  /*12a20*/  MOV R153, R219 ;  /* 0x000000db00997202 */ /* 0x000fe20000000f00 */
[----:B------:R-:W-:Y:S01]  /*12a30*/  FFMA R99, -R213, R165, R99 ;  /* 0x000000a5d5637223 */ /* 0x000fe20000000163 */
[----:B------:R-:W-:Y:S01]  /*12a40*/  MOV R154, R159 ;  /* 0x0000009f009a7202 */ /* 0x000fe20000000f00 */
[C---:B------:R-:W-:Y:S01]  /*12a50*/  FFMA R101, R214.reuse, R136, R101 ;  /* 0x00000088d6657223 */ /* 0x040fe20000000065 */
[----:B------:R-:W-:Y:S01]  /*12a60*/  STS.128 [R246+0x200], R160 ;  /* 0x000200a0f6007388 */ /* 0x000fe20000000c00 */
[C---:B------:R-:W-:Y:S01]  /*12a70*/  FFMA R102, R215.reuse, R138, R102 ;  /* 0x0000008ad7667223 */ /* 0x040fe20000000066 */
[----:B------:R-:W-:Y:S01]  /*12a80*/  FFMA R99, -R214, R166, R99 ;  /* 0x000000a6d6637223 */ /* 0x000fe20000000163 */
[----:B------:R-:W-:Y:S02]  /*12a90*/  FFMA R101, -R212, R138, R101 ;  /* 0x0000008ad4657223 */ /* 0x000fe40000000165 */
[----:B------:R-:W-:Y:S03]  /*12aa0*/  FFMA R102, R214, R139, R102 ;  /* 0x0000008bd6667223 */ /* 0x000fe60000000066 */
[----:B------:R-:W-:Y:S01]  /*12ab0*/  STS.128 [R246+0x100], R152 ;  /* 0x00010098f6007388 */ /* 0x000fe20000000c00 */
        /* <DEDUP_REMOVED lines=17> */
[----:B------:R-:W-:Y:S03]  /*12bd0*/  FFMA R107, R211, R139, R107 ;  /* 0x0000008bd36b7223 */ /* 0x000fe6000000006b */
[CC--:B------:R-:W-:Y:S01]  /*12be0*/  FFMA R106, -R209.reuse, R136.reuse, R106 ;  /* 0x00000088d16a7223 */ /* 0x0c0fe2000000016a */
[----:B------:R-:W-:Y:S04]  /*12bf0*/  FFMA R107, -R208, R136, R107 ;  /* 0x00000088d06b7223 */ /* 0x000fe8000000016b */
[----:B------:R-:W-:Y:S04]  /*12c00*/  FFMA R107, -R209, R137, R107 ;  /* 0x00000089d16b7223 */ /* 0x000fe8000000016b */
[----:B------:R-:W-:Y:S01]  /*12c10*/  FFMA R107, -R210, R138, R107 ;  /* 0x0000008ad26b7223 */ /* 0x000fe2000000016b */
[CC--:B--2---:R-:W-:Y:S01]  /*12c20*/  FFMA R111, -R196.reuse, R132.reuse, R111 ;  /* 0x00000084c46f7223 */ /* 0x0c4fe2000000016f */
[C---:B------:R-:W-:Y:S03]  /*12c30*/  FFMA R110, -R197.reuse, R132, R110 ;  /* 0x00000084c56e7223 */ /* 0x040fe6000000016e */
[-C--:B------:R-:W-:Y:S01]  /*12c40*/  FFMA R111, -R197, R133.reuse, R111 ;  /* 0x00000085c56f7223 */ /* 0x080fe2000000016f */
[-C--:B---3--:R-:W-:Y:S01]  /*12c50*/  FFMA R109, -R196, R134.reuse, R109 ;  /* 0x00000086c46d7223 */ /* 0x088fe2000000016d */
[----:B------:R-:W-:Y:S01]  /*12c60*/  IADD3 R196, P0, R194, UR4, RZ ;  /* 0x00000004c2c47c10 */ /* 0x000fe2000ff1e0ff */
[C---:B------:R-:W-:Y:S01]  /*12c70*/  FFMA R108, -R198.reuse, R133, R108 ;  /* 0x00000085c66c7223 */ /* 0x040fe2000000016c */
[----:B------:R-:W-:Y:S02]  /*12c80*/  FFMA R111, -R198, R134, R111 ;  /* 0x00000086c66f7223 */ /* 0x000fe4000000016f */
[----:B------:R-:W2:Y:S01]  /*12c90*/  LDL R198, [R1+0x14] ;  /* 0x0000140001c67983 */ /* 0x000ea20000100800 */
[----:B------:R-:W-:Y:S02]  /*12ca0*/  IADD3.X R197, R195, UR5, RZ, P0, !PT ;  /* 0x00000005c3c57c10 */ /* 0x000fe400087fe4ff */
[----:B------:R-:W-:Y:S01]  /*12cb0*/  CS2R R194, SRZ ;  /* 0x0000000000c27805 */ /* 0x000fe2000001ff00 */
[----:B------:R-:W-:Y:S01]  /*12cc0*/  FFMA R108, R207, R136, R108 ;  /* 0x00000088cf6c7223 */ /* 0x000fe2000000006c */
[----:B------:R-:W-:Y:S03]  /*12cd0*/  PLOP3.LUT P0, PT, PT, PT, UP0, 0x80, 0x0 ;  /* 0x000000000000781c */ /* 0x000fe60003f0f008 */
[----:B------:R-:W-:Y:S01]  /*12ce0*/  FFMA R108, R204, R139, R108 ;  /* 0x0000008bcc6c7223 */ /* 0x000fe2000000006c */
[----:B------:R-:W3:Y:S01]  /*12cf0*/  @P1 LDG.E.LTC128B.128 R192, desc[UR28][R196.64] ;  /* 0x0000001cc4c01981 */ /* 0x000ee2000c1e1d20 */
[----:B------:R-:W-:Y:S02]  /*12d00*/  PLOP3.LUT P1, PT, PT, PT, UP2, 0x80, 0x0 ;  /* 0x000000000000781c */ /* 0x000fe40003f2f028 */
[----:B------:R-:W-:Y:S01]  /*12d10*/  FFMA R108, R205, R138, R108 ;  /* 0x0000008acd6c7223 */ /* 0x000fe2000000006c */
[-C--:B------:R-:W-:Y:S03]  /*12d20*/  FFMA R109, R207, R137.reuse, R109 ;  /* 0x00000089cf6d7223 */ /* 0x080fe6000000006d */
        /* <DEDUP_REMOVED lines=92> */
[----:B--2---:R-:W-:Y:S01]  /*132f0*/  @!P1 IADD3 R198, R198, UR6, RZ ;  /* 0x00000006c6c69c10 */ /* 0x004fe2000fffe0ff */
[----:B------:R-:W-:Y:S03]  /*13300*/  @!UP1 ULDC UR6, c[0x0][0x2a8] ;  /* 0x0000aa0000069ab9 */ /* 0x000fe60000000800 */
[----:B------:R-:W-:Y:S01]  /*13310*/  ISETP.GE.U32.AND P2, PT, R198, UR12, PT ;  /* 0x0000000cc6007c0c */ /* 0x000fe2000bf46070 */
[----:B------:R-:W-:Y:S01]  /*13320*/  @!P1 STL [R1+0x14], R198 ;  /* 0x000014c601009387 */ /* 0x000fe20000100800 */
[----:B------:R-:W-:Y:S02]  /*13330*/  PLOP3.LUT P1, PT, PT, PT, UP1, 0x80, 0x0 ;  /* 0x000000000000781c */ /* 0x000fe40003f2f018 */
[----:B------:R-:W-:Y:S01]  /*13340*/  SEL R247, R247, RZ, !P2 ;  /* 0x000000fff7f77207 */ /* 0x000fe20005000000 */
[----:B---3--:R0:W-:Y:S01]  /*13350*/  STS.128 [R246+0x300], R192 ;  /* 0x000300c0f6007388 */ /* 0x0081e20000000c00 */
[----:B------:R-:W-:Y:S09]  /*13360*/  BAR.SYNC.DEFER_BLOCKING 0x0 ;  /* 0x0000000000007b1d */ /* 0x000ff20000010000 */
[----:B------:R-:W-:Y:S04]  /*13370*/  @!P1 IADD3 R248, R248, UR6, RZ ;  /* 0x00000006f8f89c10 */ /* 0x000fe8000fffe0ff */
[----:B------:R-:W-:Y:S11]  /*13380*/  ISETP.GE.U32.AND P1, PT, R248, UR8, PT ;  /* 0x00000008f8007c0c */ /* 0x000ff6000bf26070 */
[----:B------:R-:W-:Y:S02]  /*13390*/  @!UPT UIADD3 URZ, URZ, URZ, URZ ;  /* 0x0000003f3f3ff290 */ /* 0x000fe4000fffe03f */
[----:B------:R-:W-:Y:S02]  /*133a0*/  @P1 MOV R183, RZ ;  /* 0x000000ff00b71202 */ /* 0x000fe40000000f00 */
[----:B------:R-:W-:Y:S02]  /*133b0*/  @P1 CS2R R250, SRZ ;  /* 0x0000000000fa1805 */ /* 0x000fe4000001ff00 */
[----:B------:R-:W-:Y:S02]  /*133c0*/  @P1 MOV R235, RZ ;  /* 0x000000ff00eb1202 */ /* 0x000fe40000000f00 */
[----:B------:R-:W-:Y:S01]  /*133d0*/  @P1 MOV R231, RZ ;  /* 0x000000ff00e71202 */ /* 0x000fe20000000f00 */
[----:B------:R-:W1:Y:S01]  /*133e0*/  LDS.128 R144, [R0+UR17] ;  /* 0x0000001100907984 */ /* 0x000e620008000c00 */
[----:B------:R-:W-:Y:S02]  /*133f0*/  @P1 MOV R227, RZ ;  /* 0x000000ff00e31202 */ /* 0x000fe40000000f00 */
[----:B------:R-:W-:Y:S02]  /*13400*/  @P1 MOV R199, RZ ;  /* 0x000000ff00c71202 */ /* 0x000fe40000000f00 */
[----:B0-----:R-:W-:Y:S02]  /*13410*/  IADD3 R246, R246, UR18, RZ ;  /* 0x00000012f6f67c10 */ /* 0x001fe4000fffe0ff */
[----:B------:R-:W-:Y:S01]  /*13420*/  @P1 MOV R252, RZ ;  /* 0x000000ff00fc1202 */ /* 0x000fe20000000f00 */
[----:B------:R-:W0:Y:S08]  /*13430*/  LDS.128 R140, [R0+UR17+0x80] ;  /* 0x00008011008c7984 */ /* 0x000e300008000c00 */
[----:B------:R-:W2:Y:S08]  /*13440*/  LDS.128 R136, [R0+UR17+0x100] ;  /* 0x0001001100887984 */ /* 0x000eb00008000c00 */
[----:B------:R3:W4:Y:S08]  /*13450*/  LDS.128 R132, [R0+UR17+0x180] ;  /* 0x0001801100847984 */ /* 0x0007300008000c00 */
[----:B------:R-:W0:Y:S08]  /*13460*/  LDS.128 R148, [R2+UR17+0x1c0] ;  /* 0x0001c01102947984 */ /* 0x000e300008000c00 */
[----:B------:R-:W0:Y:S01]  /*13470*/  LDS.128 R152, [R2+UR17+0x180] ;  /* 0x0001801102987984 */ /* 0x000e220008000c00 */
[----:B---3--:R-:W-:Y:S07]  /*13480*/  IADD3 R0, P3, R196, UR30, RZ ;  /* 0x0000001ec4007c10 */ /* 0x008fee000ff7e0ff */
[----:B------:R-:W3:Y:S08]  /*13490*/  LDS.128 R156, [R2+UR17+0x140] ;  /* 0x00014011029c7984 */ /* 0x000ef00008000c00 */
[----:B------:R5:W-:Y:S04]  /*134a0*/  STL [R1+0x1c], R0 ;  /* 0x00001c0001007387 */ /* 0x000be80000100800 */
[----:B------:R-:W0:Y:S08]  /*134b0*/  LDS.128 R160, [R2+UR17+0x100] ;  /* 0x0001001102a07984 */ /* 0x000e300008000c00 */
[----:B------:R-:W0:Y:S08]  /*134c0*/  LDS.128 R164, [R2+UR17+0xc0] ;  /* 0x0000c01102a47984 */ /* 0x000e300008000c00 */
[----:B------:R-:W0:Y:S01]  /*134d0*/  LDS.128 R168, [R2+UR17+0x80] ;  /* 0x0000801102a87984 */ /* 0x000e220008000c00 */
[----:B-----5:R-:W-:Y:S01]  /*134e0*/  IADD3.X R0, R197, UR31, RZ, P3, !PT ;  /* 0x0000001fc5007c10 */ /* 0x020fe20009ffe4ff */
[----:B------:R-:W-:Y:S06]  /*134f0*/  ULDC.64 UR30, c[0x0][UR20+0x210] ;  /* 0x00008400141e7abb */ /* 0x000fec0008000a00 */
[----:B------:R-:W0:Y:S01]  /*13500*/  LDS.128 R172, [R2+UR17+0x40] ;  /* 0x0000401102ac7984 */ /* 0x000e220008000c00 */
[----:B------:R-:W-:Y:S02]  /*13510*/  IADD3 R236, P5, R236, UR30, RZ ;  /* 0x0000001eecec7c10 */ /* 0x000fe4000ffbe0ff */
[----:B------:R-:W-:Y:S02]  /*13520*/  IADD3 R238, P4, R238, UR30, RZ ;  /* 0x0000001eeeee7c10 */ /* 0x000fe4000ff9e0ff */
[----:B------:R-:W-:Y:S02]  /*13530*/  IADD3 R240, P3, R240, UR30, RZ ;  /* 0x0000001ef0f07c10 */ /* 0x000fe4000ff7e0ff */
[----:B------:R-:W-:Y:S01]  /*13540*/  IADD3 R242, P2, R242, UR30, RZ ;  /* 0x0000001ef2f27c10 */ /* 0x000fe2000ff5e0ff */
[----:B------:R5:W-:Y:S01]  /*13550*/  STL [R1+0x18], R0 ;  /* 0x0000180001007387 */ /* 0x000be20000100800 */
[----:B------:R-:W-:Y:S02]  /*13560*/  IADD3.X R3, R3, UR31, RZ, P5, !PT ;  /* 0x0000001f03037c10 */ /* 0x000fe4000affe4ff */
[----:B------:R-:W-:Y:S01]  /*13570*/  IADD3.X R239, R239, UR31, RZ, P4, !PT ;  /* 0x0000001fefef7c10 */ /* 0x000fe2000a7fe4ff */
[----:B------:R1:W0:Y:S01]  /*13580*/  LDS.128 R176, [R2+UR17] ;  /* 0x0000001102b07984 */ /* 0x0002220008000c00 */
[----:B------:R-:W-:Y:S02]  /*13590*/  IADD3.X R241, R241, UR31, RZ, P3, !PT ;  /* 0x0000001ff1f17c10 */ /* 0x000fe40009ffe4ff */
[----:B------:R-:W-:Y:S05]  /*135a0*/  IADD3.X R243, R243, UR31, RZ, P2, !PT ;  /* 0x0000001ff3f37c10 */ /* 0x000fea00097fe4ff */
[----:B------:R0:W-:Y:S04]  /*135b0*/  @P1 STL [R1], R183 ;  /* 0x000000b701001387 */ /* 0x0001e80000100800 */
[----:B------:R0:W-:Y:S04]  /*135c0*/  @P1 STL [R1+0x4], R235 ;  /* 0x000004eb01001387 */ /* 0x0001e80000100800 */
[----:B------:R0:W-:Y:S04]  /*135d0*/  @P1 STL [R1+0x8], R231 ;  /* 0x000008e701001387 */ /* 0x0001e80000100800 */
[----:B------:R0:W-:Y:S01]  /*135e0*/  @P1 STL [R1+0xc], R227 ;  /* 0x00000ce301001387 */ /* 0x0001e20000100800 */
[----:B-----5:R-:W-:Y:S02]  /*135f0*/  IADD3 R0, R181, 0x410, RZ ;  /* 0x00000410b5007810 */ /* 0x020fe40007ffe0ff */
[----:B-1----:R-:W-:Y:S01]  /*13600*/  IADD3 R2, R180, 0x410, RZ ;  /* 0x00000410b4027810 */ /* 0x002fe20007ffe0ff */
[----:B------:R1:W-:Y:S01]  /*13610*/  @P1 STL [R1+0x10], R199 ;  /* 0x000010c701001387 */ /* 0x0003e20000100800 */
[----:B--234-:R-:W-:Y:S08]  /*13620*/  @P0 BRA `(.L_x_7) ;  /* 0xfffffef000180947 */ /* 0x01cff0000383ffff */
.L_x_6:
[----:B------:R-:W-:Y:S02]  /*13630*/  ULDC.64 UR4, c[0x0][0x3c8] ;  /* 0x0000f20000047ab9 */ /* 0x000fe40000000a00 */
[----:B------:R-:W-:-:S04]  /*13640*/  ISETP.NE.U32.AND P0, PT, RZ, UR4, PT ;  /* 0x00000004ff007c0c */ /* 0x000fc8000bf05070 */
[----:B------:R-:W-:-:S13]  /*13650*/  ISETP.NE.AND.EX P0, PT, RZ, UR5, PT, P0 ;  /* 0x00000005ff007c0c */ /* 0x000fda000bf05300 */
[----:B------:R-:W-:Y:S05]  /*13660*/  @!P0 BRA `(.L_x_8) ;  /* 0x0000000000288947 */ /* 0x000fea0003800000 */
[----:B------:R-:W2:Y:S02]  /*13670*/  LDC.64 R132, c[0x0][0x3c8] ;  /* 0x0000f200ff847b82 */ /* 0x000ea40000000a00 */
[----:B--2---:R-:W2:Y:S02]  /*13680*/  LDG.E.64 R132, desc[UR28][R132.64] ;  /* 0x0000001c84847981 */ /* 0x004ea4000c1e1b00 */
[----:B--2---:R-:W-:-:S04]  /*13690*/  ISETP.NE.U32.AND P0, PT, R132, RZ, PT ;  /* 0x000000ff8400720c */ /* 0x004fc80003f05070 */
[----:B------:R-:W-:-:S13]  /*136a0*/  ISETP.NE.AND.EX P0, PT, R133, RZ, PT, P0 ;  /* 0x000000ff8500720c */ /* 0x000fda0003f05300 */
[----:B------:R-:W-:Y:S05]  /*136b0*/  @!P0 BRA `(.L_x_8) ;  /* 0x0000000000148947 */ /* 0x000fea0003800000 */
[----:B0-----:R0:W5:Y:S04]  /*136c0*/  LD.E R153, desc[UR28][R132.64] ;  /* 0x0000001c84997980 */ /* 0x001168000c101900 */
[----:B------:R0:W5:Y:S04]  /*136d0*/  LD.E R152, desc[UR28][R132.64+0x4] ;  /* 0x0000041c84987980 */ /* 0x000168000c101900 */
[----:B------:R0:W5:Y:S04]  /*136e0*/  LD.E R3, desc[UR28][R132.64+0x8] ;  /* 0x0000081c84037980 */ /* 0x000168000c101900 */
[----:B------:R0:W5:Y:S01]  /*136f0*/  LD.E R2, desc[UR28][R132.64+0xc] ;  /* 0x00000c1c84027980 */ /* 0x000162000c101900 */
[----:B------:R-:W-:Y:S05]  /*13700*/  BRA `(.L_x_9) ;  /* 0x0000000000387947 */ /* 0x000fea0003800000 */
.L_x_8:
[----:B------:R-:W-:Y:S02]  /*13710*/  ULDC.64 UR4, c[0x0][0x3b8] ;  /* 0x0000ee0000047ab9 */ /* 0x000fe40000000a00 */
[----:B------:R-:W-:-:S04]  /*13720*/  ISETP.NE.U32.AND P0, PT, RZ, UR4, PT ;  /* 0x00000004ff007c0c */ /* 0x000fc8000bf05070 */
[----:B------:R-:W-:-:S13]  /*13730*/  ISETP.NE.AND.EX P0, PT, RZ, UR5, PT, P0 ;  /* 0x00000005ff007c0c */ /* 0x000fda000bf05300 */
[----:B------:R-:W-:Y:S05]  /*13740*/  @!P0 BRA `(.L_x_10) ;  /* 0x0000000000188947 */ /* 0x000fea0003800000 */
[----:B------:R-:W0:Y:S02]  /*13750*/  LDC.64 R132, c[0x0][0x3b8] ;  /* 0x0000ee00ff847b82 */ /* 0x000e240000000a00 */
[----:B0-----:R0:W5:Y:S04]  /*13760*/  LDG.E R153, desc[UR28][R132.64] ;  /* 0x0000001c84997981 */ /* 0x001168000c1e1900 */
[----:B------:R0:W5:Y:S04]  /*13770*/  LDG.E R152, desc[UR28][R132.64+0x4] ;  /* 0x0000041c84987981 */ /* 0x000168000c1e1900 */
[----:B------:R0:W5:Y:S04]  /*13780*/  LDG.E R3, desc[UR28][R132.64+0x8] ;  /* 0x0000081c84037981 */ /* 0x000168000c1e1900 */
[----:B------:R0:W5:Y:S01]  /*13790*/  LDG.E R2, desc[UR28][R132.64+0xc] ;  /* 0x00000c1c84027981 */ /* 0x000162000c1e1900 */
[----:B------:R-:W-:Y:S05]  /*137a0*/  BRA `(.L_x_9) ;  /* 0x0000000000107947 */ /* 0x000fea0003800000 */
.L_x_10:
[----:B0-----:R-:W0:Y:S08]  /*137b0*/  LDC R153, c[0x0][0x398] ;  /* 0x0000e600ff997b82 */ /* 0x001e300000000800 */
[----:B------:R-:W2:Y:S08]  /*137c0*/  LDC R152, c[0x0][0x39c] ;  /* 0x0000e700ff987b82 */ /* 0x000eb00000000800 */
[----:B------:R-:W3:Y:S08]  /*137d0*/  LDC R3, c[0x0][0x3a0] ;  /* 0x0000e800ff037b82 */ /* 0x000ef00000000800 */
[----:B------:R-:W4:Y:S02]  /*137e0*/  LDC R2, c[0x0][0x3a4] ;  /* 0x0000e900ff027b82 */ /* 0x000f240000000800 */
.L_x_9:
[----:B------:R-:W-:Y:S02]  /*137f0*/  ULDC.64 UR4, c[0x0][0x3d0] ;  /* 0x0000f40000047ab9 */ /* 0x000fe40000000a00 */
[----:B------:R-:W-:-:S04]  /*13800*/  ISETP.NE.U32.AND P0, PT, RZ, UR4, PT ;  /* 0x00000004ff007c0c */ /* 0x000fc8000bf05070 */
[----:B------:R-:W-:-:S13]  /*13810*/  ISETP.NE.AND.EX P0, PT, RZ, UR5, PT, P0 ;  /* 0x00000005ff007c0c */ /* 0x000fda000bf05300 */
[----:B------:R-:W-:Y:S05]  /*13820*/  @!P0 BRA `(.L_x_11) ;  /* 0x0000000000288947 */ /* 0x000fea0003800000 */
[----:B0-----:R-:W0:Y:S02]  /*13830*/  LDC.64 R132, c[0x0][0x3d0] ;  /* 0x0000f400ff847b82 */ /* 0x001e240000000a00 */
[----:B0-----:R-:W2:Y:S02]  /*13840*/  LDG.E.64 R132, desc[UR28][R132.64] ;  /* 0x0000001c84847981 */ /* 0x001ea4000c1e1b00 */
[----:B--2---:R-:W-:-:S04]  /*13850*/  ISETP.NE.U32.AND P0, PT, R132, RZ, PT ;  /* 0x000000ff8400720c */ /* 0x004fc80003f05070 */
[----:B------:R-:W-:-:S13]  /*13860*/  ISETP.NE.AND.EX P0, PT, R133, RZ, PT, P0 ;  /* 0x000000ff8500720c */ /* 0x000fda0003f05300 */
[----:B------:R-:W-:Y:S05]  /*13870*/  @!P0 BRA `(.L_x_11) ;  /* 0x0000000000148947 */ /* 0x000fea0003800000 */
[----:B------:R0:W5:Y:S04]  /*13880*/  LD.E R164, desc[UR28][R132.64] ;  /* 0x0000001c84a47980 */ /* 0x000168000c101900 */
[----:B------:R0:W5:Y:S04]  /*13890*/  LD.E R163, desc[UR28][R132.64+0x4] ;  /* 0x0000041c84a37980 */ /* 0x000168000c101900 */
[----:B------:R0:W5:Y:S04]  /*138a0*/  LD.E R162, desc[UR28][R132.64+0x8] ;  /* 0x0000081c84a27980 */ /* 0x000168000c101900 */
[----:B------:R0:W5:Y:S01]  /*138b0*/  LD.E R157, desc[UR28][R132.64+0xc] ;  /* 0x00000c1c849d7980 */ /* 0x000162000c101900 */
[----:B------:R-:W-:Y:S05]  /*138c0*/  BRA `(.L_x_12) ;  /* 0x0000000000387947 */ /* 0x000fea0003800000 */
.L_x_11:
[----:B------:R-:W-:Y:S02]  /*138d0*/  ULDC.64 UR4, c[0x0][0x3c0] ;  /* 0x0000f00000047ab9 */ /* 0x000fe40000000a00 */
[----:B------:R-:W-:-:S04]  /*138e0*/  ISETP.NE.U32.AND P0, PT, RZ, UR4, PT ;  /* 0x00000004ff007c0c */ /* 0x000fc8000bf05070 */
[----:B------:R-:W-:-:S13]  /*138f0*/  ISETP.NE.AND.EX P0, PT, RZ, UR5, PT, P0 ;  /* 0x00000005ff007c0c */ /* 0x000fda000bf05300 */
[----:B------:R-:W-:Y:S05]  /*13900*/  @!P0 BRA `(.L_x_13) ;  /* 0x0000000000188947 */ /* 0x000fea0003800000 */
[----:B0-----:R-:W0:Y:S02]  /*13910*/  LDC.64 R132, c[0x0][0x3c0] ;  /* 0x0000f000ff847b82 */ /* 0x001e240000000a00 */
[----:B0-----:R0:W5:Y:S04]  /*13920*/  LDG.E R164, desc[UR28][R132.64] ;  /* 0x0000001c84a47981 */ /* 0x001168000c1e1900 */
[----:B------:R0:W5:Y:S04]  /*13930*/  LDG.E R163, desc[UR28][R132.64+0x4] ;  /* 0x0000041c84a37981 */ /* 0x000168000c1e1900 */
[----:B------:R0:W5:Y:S04]  /*13940*/  LDG.E R162, desc[UR28][R132.64+0x8] ;  /* 0x0000081c84a27981 */ /* 0x000168000c1e1900 */
[----:B------:R0:W5:Y:S01]  /*13950*/  LDG.E R157, desc[UR28][R132.64+0xc] ;  /* 0x00000c1c849d7981 */ /* 0x000162000c1e1900 */
[----:B------:R-:W-:Y:S05]  /*13960*/  BRA `(.L_x_12) ;  /* 0x0000000000107947 */ /* 0x000fea0003800000 */
.L_x_13:
[----:B------:R-:W0:Y:S08]  /*13970*/  LDC R164, c[0x0][0x3a8] ;  /* 0x0000ea00ffa47b82 */ /* 0x000e300000000800 */
[----:B------:R-:W0:Y:S08]  /*13980*/  LDC R163, c[0x0][0x3ac] ;  /* 0x0000eb00ffa37b82 */ /* 0x000e300000000800 */
[----:B------:R-:W0:Y:S08]  /*13990*/  LDC R162, c[0x0][0x3b0] ;  /* 0x0000ec00ffa27b82 */ /* 0x000e300000000800 */
[----:B------:R-:W0:Y:S02]  /*139a0*/  LDC R157, c[0x0][0x3b4] ;  /* 0x0000ed00ff9d7b82 */ /* 0x000e240000000800 */
.L_x_12:
[----:B------:R-:W1:Y:S01]  /*139b0*/  S2R R0, SR_TID.X ;  /* 0x0000000000007919 */ /* 0x000e620000002100 */
[----:B------:R-:W2:Y:S01]  /*139c0*/  S2UR UR4, SR_CTAID.Y ;  /* 0x00000000000479c3 */ /* 0x000ea20000002600 */
[----:B------:R-:W-:Y:S01]  /*139d0*/  ULEA UR23, UR24, UR23, 0x1 ;  /* 0x0000001718177291 */ /* 0x000fe2000f8e083f */
[----:B------:R-:W3:Y:S01]  /*139e0*/  S2R R158, SR_CTAID.X ;  /* 0x00000000009e7919 */ /* 0x000ee20000002500 */
[----:B------:R-:W-:Y:S01]  /*139f0*/  ULDC UR6, c[0x0][0x270] ;  /* 0x00009c0000067ab9 */ /* 0x000fe20000000800 */
[----:B------:R-:W-:Y:S01]  /*13a00*/  UMOV UR5, 0xffffffff ;  /* 0xffffffff00057882 */ /* 0x000fe20000000000 */
[----:B------:R-:W-:Y:S02]  /*13a10*/  ULDC.64 UR8, c[0x0][0x390] ;  /* 0x0000e40000087ab9 */ /* 0x000fe40000000a00 */
[----:B0-----:R-:W-:Y:S01]  /*13a20*/  IMAD.U32 R133, RZ, RZ, UR23 ;  /* 0x00000017ff857e24 */ /* 0x001fe2000f8e00ff */
[----:B------:R-:W0:Y:S01]  /*13a30*/  LDC R132, c[0x0][0x260] ;  /* 0x00009800ff847b82 */ /* 0x000e220000000800 */
[----:B------:R-:W-:Y:S01]  /*13a40*/  USHF.L.U32 UR5, UR5, UR6, URZ ;  /* 0x0000000605057299 */ /* 0x000fe2000800063f */
[----:B------:R-:W-:Y:S01]  /*13a50*/  ISETP.NE.U32.AND P6, PT, RZ, UR8, PT ;  /* 0x00000008ff007c0c */ /* 0x000fe2000bfc5070 */
[----:B------:R-:W-:-:S03]  /*13a60*/  ULDC UR10, c[0x0][0x228] ;  /* 0x00008a00000a7ab9 */ /* 0x000fc60000000800 */
[----:B------:R-:W-:Y:S01]  /*13a70*/  ISETP.NE.AND.EX P6, PT, RZ, UR9, PT, P6 ;  /* 0x00000009ff007c0c */ /* 0x000fe2000bfc5360 */
[----:B--2---:R-:W-:-:S03]  /*13a80*/  USHF.L.U32 UR7, UR4, UR6, URZ ;  /* 0x0000000604077299 */ /* 0x004fc6000800063f */
[----:B------:R-:W-:Y:S01]  /*13a90*/  ULDC UR4, c[0x0][0x258] ;  /* 0x0000960000047ab9 */ /* 0x000fe20000000800 */
[----:B-1----:R-:W-:Y:S02]  /*13aa0*/  SHF.R.S32.HI R135, RZ, 0x1f, R0 ;  /* 0x0000001fff877819 */ /* 0x002fe40000011400 */
[----:B------:R-:W-:Y:S02]  /*13ab0*/  LOP3.LUT R136, R0, 0x1f, RZ, 0xc0, !PT ;  /* 0x0000001f00887812 */ /* 0x000fe400078ec0ff */
[CC--:B------:R-:W-:Y:S02]  /*13ac0*/  LEA.HI R137, R135.reuse, R0.reuse, RZ, 0x5 ;  /* 0x0000000087897211 */ /* 0x0c0fe400078f28ff */
[----:B------:R-:W-:Y:S02]  /*13ad0*/  SHF.R.U32.HI R136, RZ, 0x3, R136 ;  /* 0x00000003ff887819 */ /* 0x000fe40000011688 */
[----:B------:R-:W-:Y:S02]  /*13ae0*/  SHF.R.S32.HI R134, RZ, 0x5, R137 ;  /* 0x00000005ff867819 */ /* 0x000fe40000011489 */
[----:B------:R-:W-:Y:S01]  /*13af0*/  LEA.HI R135, R135, R0, RZ, 0x6 ;  /* 0x0000000087877211 */ /* 0x000fe200078f30ff */
[----:B------:R-:W-:Y:S01]  /*13b00*/  IMAD R136, R133, 0x4, R136 ;  /* 0x0000000485887824 */ /* 0x000fe200078e0288 */
[----:B------:R-:W-:-:S02]  /*13b10*/  LEA.HI R138, R137, R134, RZ, 0x1 ;  /* 0x00000086898a7211 */ /* 0x000fc400078f08ff */
[----:B------:R-:W-:Y:S01]  /*13b20*/  LOP3.LUT R137, R137, 0xffffffe0, RZ, 0xc0, !PT ;  /* 0xffffffe089897812 */ /* 0x000fe200078ec0ff */
[----:B------:R-:W-:Y:S01]  /*13b30*/  IMAD R154, R136, 0x45, R249 ;  /* 0x00000045889a7824 */ /* 0x000fe200078e02f9 */
[----:B------:R-:W-:Y:S02]  /*13b40*/  LOP3.LUT R133, R138, 0xfffffffe, RZ, 0xc0, !PT ;  /* 0xfffffffe8a857812 */ /* 0x000fe400078ec0ff */
[----:B------:R-:W-:Y:S01]  /*13b50*/  SHF.R.S32.HI R136, RZ, 0x6, R135 ;  /* 0x00000006ff887819 */ /* 0x000fe20000011487 */
[----:B------:R-:W-:Y:S01]  /*13b60*/  IMAD.IADD R138, R0, 0x1, -R137 ;  /* 0x00000001008a7824 */ /* 0x000fe200078e0a89 */
[----:B---3--:R-:W-:Y:S01]  /*13b70*/  LOP3.LUT R135, R158, UR5, RZ, 0x30, !PT ;  /* 0x000000059e877c12 */ /* 0x008fe2000f8e30ff */
[----:B------:R-:W-:Y:S01]  /*13b80*/  IMAD.IADD R133, R134, 0x1, -R133 ;  /* 0x0000000186857824 */ /* 0x000fe200078e0a85 */
[----:B------:R-:W-:Y:S01]  /*13b90*/  SHF.R.S32.HI R158, RZ, UR6, R158 ;  /* 0x00000006ff9e7c19 */ /* 0x000fe2000801149e */
[----:B------:R-:W1:Y:S01]  /*13ba0*/  LDC R134, c[0x0][0x3e0] ;  /* 0x0000f800ff867b82 */ /* 0x000e620000000800 */
[----:B0-----:R-:W-:Y:S01]  /*13bb0*/  ISETP.GT.AND P4, PT, R132, 0x1, PT ;  /* 0x000000018400780c */ /* 0x001fe20003f84270 */
[----:B------:R-:W-:-:S02]  /*13bc0*/  IMAD R133, R136, 0x20, R133 ;  /* 0x0000002088857824 */ /* 0x000fc400078e0285 */
[----:B------:R-:W-:Y:S01]  /*13bd0*/  VIADD R135, R135, UR7 ;  /* 0x0000000787877c36 */ /* 0x000fe20008000000 */
[----:B------:R-:W-:Y:S01]  /*13be0*/  ULDC.64 UR6, c[0x0][0x348] ;  /* 0x0000d20000067ab9 */ /* 0x000fe20000000a00 */
[--C-:B------:R-:W-:Y:S01]  /*13bf0*/  IMAD R156, R158, 0x40, R133.reuse ;  /* 0x000000409e9c7824 */ /* 0x100fe200078e0285 */
[----:B------:R-:W-:Y:S01]  /*13c00*/  ISETP.NE.U32.AND P3, PT, RZ, UR6, PT ;  /* 0x00000006ff007c0c */ /* 0x000fe2000bf65070 */
[----:B------:R-:W-:Y:S02]  /*13c10*/  IMAD R155, R136, -0x1c, R133 ;  /* 0xffffffe4889b7824 */ /* 0x000fe400078e0285 */
[C---:B------:R-:W-:Y:S01]  /*13c20*/  IMAD R158, R135.reuse, UR4, R158 ;  /* 0x00000004879e7c24 */ /* 0x040fe2000f8e029e */
[----:B------:R-:W0:Y:S01]  /*13c30*/  LDC.64 R132, c[0x0][0x3d8] ;  /* 0x0000f600ff847b82 */ /* 0x000e220000000a00 */
[----:B------:R-:W-:Y:S01]  /*13c40*/  IMAD R135, R135, 0x40, R138 ;  /* 0x0000004087877824 */ /* 0x000fe200078e028a */
[----:B------:R-:W-:Y:S01]  /*13c50*/  SHF.R.S32.HI R171, RZ, 0x1f, R156 ;  /* 0x0000001fffab7819 */ /* 0x000fe2000001149c */
[----:B------:R-:W-:Y:S01]  /*13c60*/  ULDC.64 UR4, c[0x0][0x350] ;  /* 0x0000d40000047ab9 */ /* 0x000fe20000000a00 */
[----:B------:R-:W-:Y:S01]  /*13c70*/  ISETP.NE.AND.EX P3, PT, RZ, UR7, PT, P3 ;  /* 0x00000007ff007c0c */ /* 0x000fe2000bf65330 */
[C---:B------:R-:W-:Y:S01]  /*13c80*/  IMAD.WIDE R136, R135.reuse, 0x10, RZ ;  /* 0x0000001087887825 */ /* 0x040fe200078e02ff */
[----:B------:R-:W-:-:S02]  /*13c90*/  ISETP.LT.AND P5, PT, R135, UR10, P6 ;  /* 0x0000000a87007c0c */ /* 0x000fc4000b7a1270 */
[----:B------:R-:W-:Y:S01]  /*13ca0*/  ISETP.LT.AND P2, PT, R135, UR10, P3 ;  /* 0x0000000a87007c0c */ /* 0x000fe20009f41270 */
[----:B------:R-:W-:Y:S02]  /*13cb0*/  IMAD R165, R171, UR4, RZ ;  /* 0x00000004aba57c24 */ /* 0x000fe4000f8e02ff */
[----:B------:R-:W-:Y:S01]  /*13cc0*/  IMAD.WIDE.U32 R140, R156, UR4, R136 ;  /* 0x000000049c8c7c25 */ /* 0x000fe2000f8e0088 */
[----:B-1----:R-:W-:-:S03]  /*13cd0*/  ISETP.EQ.AND P4, PT, R134, 0x1, P4 ;  /* 0x000000018600780c */ /* 0x002fc60002782270 */
[----:B------:R-:W-:Y:S01]  /*13ce0*/  IMAD R165, R156, UR5, R165 ;  /* 0x000000059ca57c24 */ /* 0x000fe2000f8e02a5 */
[----:B------:R-:W-:Y:S01]  /*13cf0*/  ULDC.64 UR4, c[0x0][0x308] ;  /* 0x0000c20000047ab9 */ /* 0x000fe20000000a00 */
[----:B------:R-:W-:Y:S01]  /*13d00*/  VIADD R135, R135, 0x20 ;  /* 0x0000002087877836 */ /* 0x000fe20000000000 */
[----:B------:R-:W-:Y:S01]  /*13d10*/  IADD3 R170, P1, R140, UR8, RZ ;  /* 0x000000088caa7c10 */ /* 0x000fe2000ff3e0ff */
[----:B------:R-:W-:Y:S02]  /*13d20*/  IMAD R171, R171, UR4, RZ ;  /* 0x00000004abab7c24 */ /* 0x000fe4000f8e02ff */
[C---:B------:R-:W-:Y:S01]  /*13d30*/  IMAD.WIDE.U32 R136, R156.reuse, UR4, R136 ;  /* 0x000000049c887c25 */ /* 0x040fe2000f8e0088 */
[C---:B------:R-:W-:Y:S02]  /*13d40*/  ISETP.LT.AND P3, PT, R135.reuse, UR10, P3 ;  /* 0x0000000a87007c0c */ /* 0x040fe40009f61270 */
[----:B------:R-:W-:Y:S01]  /*13d50*/  ISETP.LT.AND P6, PT, R135, UR10, P6 ;  /* 0x0000000a87007c0c */ /* 0x000fe2000b7c1270 */
[----:B------:R-:W-:Y:S01]  /*13d60*/  IMAD R171, R156, UR5, R171 ;  /* 0x000000059cab7c24 */ /* 0x000fe2000f8e02ab */
[----:B------:R-:W-:Y:S01]  /*13d70*/  IADD3 R172, P0, R136, UR6, RZ ;  /* 0x0000000688ac7c10 */ /* 0x000fe2000ff1e0ff */
[----:B------:R-:W-:Y:S01]  /*13d80*/  IMAD R155, R155, 0x450, RZ ;  /* 0x000004509b9b7824 */ /* 0x000fe200078e02ff */
[----:B------:R-:W-:Y:S01]  /*13d90*/  IADD3.X R165, R141, UR9, R165, P1, !PT ;  /* 0x000000098da57c10 */ /* 0x000fe20008ffe4a5 */
[----:B0-----:R-:W-:Y:S01]  /*13da0*/  IMAD.WIDE R158, R158, 0x4, R132 ;  /* 0x000000049e9e7825 */ /* 0x001fe200078e0284 */
[----:B------:R-:W-:-:S02]  /*13db0*/  IADD3.X R171, R137, UR7, R171, P0, !PT ;  /* 0x0000000789ab7c10 */ /* 0x000fc400087fe4ab */
[----:B------:R-:W-:Y:S01]  /*13dc0*/  SEL R133, RZ, 0x1, !P2 ;  /* 0x00000001ff857807 */ /* 0x000fe20005000000 */
[----:B------:R-:W-:Y:S01]  /*13dd0*/  IMAD R155, R138, 0x10, R155 ;  /* 0x000000108a9b7824 */ /* 0x000fe200078e029b */
[----:B------:R-:W-:Y:S01]  /*13de0*/  SEL R132, RZ, 0x1, !P3 ;  /* 0x00000001ff847807 */ /* 0x000fe20005800000 */
[----:B------:R-:W-:Y:S01]  /*13df0*/  IMAD.MOV.U32 R135, RZ, RZ, -0x1 ;  /* 0xffffffffff877424 */ /* 0x000fe200078e00ff */
[----:B------:R-:W-:Y:S06]  /*13e00*/  @!P4 BRA `(.L_x_14) ;  /* 0x000000000024c947 */ /* 0x000fec0003800000 */
[----:B------:R-:W-:Y:S01]  /*13e10*/  ISETP.GT.AND P0, PT, R0, RZ, PT ;  /* 0x000000ff0000720c */ /* 0x000fe20003f04270 */
[----:B------:R-:W-:-:S12]  /*13e20*/  IMAD.MOV.U32 R135, RZ, RZ, -0x1 ;  /* 0xffffffffff877424 */ /* 0x000fd800078e00ff */
[----:B------:R0:W2:Y:S04]  /*13e30*/  @!P0 LDG.E.STRONG.GPU R135, desc[UR28][R158.64] ;  /* 0x0000001c9e878981 */ /* 0x0000a8000c1ef900 */
[----:B--2---:R-:W-:Y:S01]  /*13e40*/  @!P0 CCTL.IVALL ;  /* 0x00000000ff00898f */ /* 0x004fe20002000000 */
[----:B------:R-:W-:-:S04]  /*13e50*/  ISETP.NE.AND P0, PT, R244, RZ, PT ;  /* 0x000000fff400720c */ /* 0x000fc80003f05270 */
[----:B-----5:R-:W-:Y:S02]  /*13e60*/  FSEL R157, R157, 1, !P0 ;  /* 0x3f8000009d9d7808 */ /* 0x020fe40004000000 */
[----:B------:R-:W-:Y:S02]  /*13e70*/  FSEL R162, R162, RZ, !P0 ;  /* 0x000000ffa2a27208 */ /* 0x000fe40004000000 */
[----:B------:R-:W-:Y:S02]  /*13e80*/  FSEL R163, R163, RZ, !P0 ;  /* 0x000000ffa3a37208 */ /* 0x000fe40004000000 */
[----:B------:R-:W-:Y:S02]  /*13e90*/  FSEL R164, R164, RZ, !P0 ;  /* 0x000000ffa4a47208 */ /* 0x000fe40004000000 */
.L_x_14:
[----:B------:R-:W-:Y:S05]  /*13ea0*/  @P4 BRA `(.L_x_15) ;  /* 0x0000000000944947 */ /* 0x000fea0003800000 */
[----:B------:R-:W-:Y:S01]  /*13eb0*/  ISETP.NE.AND P0, PT, R134, 0x2, PT ;  /* 0x000000028600780c */ /* 0x000fe20003f05270 */
[----:B------:R-:W-:Y:S01]  /*13ec0*/  ULDC.64 UR8, c[0x0][0x318] ;  /* 0x0000c60000087ab9 */ /* 0x000fe20000000a00 */
[----:B------:R-:W-:Y:S01]  /*13ed0*/  ULDC.64 UR6, c[0x0][0x328] ;  /* 0x0000ca0000067ab9 */ /* 0x000fe20000000a00 */
[----:B------:R-:W-:Y:S01]  /*13ee0*/  ULDC.64 UR4, c[0x0][0x330] ;  /* 0x0000cc0000047ab9 */ /* 0x000fe20000000a00 */
[----:B------:R-:W-:Y:S01]  /*13ef0*/  IMAD.U32 R160, RZ, RZ, UR8 ;  /* 0x00000008ffa07e24 */ /* 0x000fe2000f8e00ff */
[----:B------:R-:W-:Y:S01]  /*13f00*/  MOV R166, UR6 ;  /* 0x0000000600a67c02 */ /* 0x000fe20008000f00 */
[----:B------:R-:W-:Y:S01]  /*13f10*/  IMAD.U32 R161, RZ, RZ, UR9 ;  /* 0x00000009ffa17e24 */ /* 0x000fe2000f8e00ff */
[----:B------:R-:W-:Y:S01]  /*13f20*/  MOV R168, UR4 ;  /* 0x0000000400a87c02 */ /* 0x000fe20008000f00 */
[----:B------:R-:W-:Y:S01]  /*13f30*/  IMAD.U32 R167, RZ, RZ, UR7 ;  /* 0x00000007ffa77e24 */ /* 0x000fe2000f8e00ff */
[----:B------:R-:W-:-:S04]  /*13f40*/  MOV R169, UR5 ;  /* 0x0000000500a97c02 */ /* 0x000fc80008000f00 */
[----:B------:R-:W-:Y:S05]  /*13f50*/  @P0 BRA `(.L_x_16) ;  /* 0x0000000000e00947 */ /* 0x000fea0003800000 */
[----:B------:R-:W-:Y:S01]  /*13f60*/  SHF.R.S32.HI R135, RZ, 0x1f, R244 ;  /* 0x0000001fff877819 */ /* 0x000fe200000114f4 */
[----:B------:R-:W-:Y:S02]  /*13f70*/  ULDC UR4, c[0x0][0x210] ;  /* 0x0000840000047ab9 */ /* 0x000fe40000000800 */
[----:B------:R-:W-:Y:S01]  /*13f80*/  USHF.R.S32.HI UR5, URZ, 0x1f, UR4 ;  /* 0x0000001f3f057899 */ /* 0x000fe20008011404 */
[----:B------:R-:W-:-:S04]  /*13f90*/  IMAD.WIDE.U32 R138, R244, UR4, RZ ;  /* 0x00000004f48a7c25 */ /* 0x000fc8000f8e00ff */
[----:B------:R-:W-:-:S04]  /*13fa0*/  IMAD R135, R135, UR4, RZ ;  /* 0x0000000487877c24 */ /* 0x000fc8000f8e02ff */
[----:B------:R-:W-:Y:S01]  /*13fb0*/  IMAD R134, R244, UR5, R135 ;  /* 0x00000005f4867c24 */ /* 0x000fe2000f8e0287 */
[----:B------:R-:W-:Y:S02]  /*13fc0*/  ULDC.64 UR4, c[0x0][0x220] ;  /* 0x0000880000047ab9 */ /* 0x000fe40000000a00 */
[----:B------:R-:W-:Y:S01]  /*13fd0*/  USHF.R.S32.HI UR6, URZ, 0x1f, UR4 ;  /* 0x0000001f3f067899 */ /* 0x000fe20008011404 */
[----:B------:R-:W-:Y:S01]  /*13fe0*/  IMAD.WIDE.U32 R136, R138, UR4, RZ ;  /* 0x000000048a887c25 */ /* 0x000fe2000f8e00ff */
[----:B------:R-:W-:-:S05]  /*13ff0*/  IADD3 R134, R139, R134, RZ ;  /* 0x000000868b867210 */ /* 0x000fca0007ffe0ff */
[----:B------:R-:W-:Y:S01]  /*14000*/  IMAD R134, R134, UR4, RZ ;  /* 0x0000000486867c24 */ /* 0x000fe2000f8e02ff */
[----:B------:R-:W-:-:S03]  /*14010*/  USHF.R.S32.HI UR4, URZ, 0x1f, UR5 ;  /* 0x0000001f3f047899 */ /* 0x000fc60008011405 */
[----:B------:R-:W-:Y:S02]  /*14020*/  IMAD R134, R138, UR6, R134 ;  /* 0x000000068a867c24 */ /* 0x000fe4000f8e0286 */
[----:B------:R-:W-:-:S03]  /*14030*/  IMAD.WIDE.U32 R138, R136, UR5, RZ ;  /* 0x00000005888a7c25 */ /* 0x000fc6000f8e00ff */
[----:B------:R-:W-:-:S05]  /*14040*/  IADD3 R134, R137, R134, RZ ;  /* 0x0000008689867210 */ /* 0x000fca0007ffe0ff */
[----:B------:R-:W-:-:S04]  /*14050*/  IMAD R134, R134, UR5, RZ ;  /* 0x0000000586867c24 */ /* 0x000fc8000f8e02ff */
[----:B------:R-:W-:Y:S01]  /*14060*/  IMAD R134, R136, UR4, R134 ;  /* 0x0000000488867c24 */ /* 0x000fe2000f8e0286 */
[----:B------:R-:W-:Y:S01]  /*14070*/  USHF.R.S32.HI UR4, URZ, 0x1f, UR10 ;  /* 0x0000001f3f047899 */ /* 0x000fe2000801140a */
[----:B------:R-:W-:-:S03]  /*14080*/  IMAD.WIDE.U32 R136, R138, UR10, RZ ;  /* 0x0000000a8a887c25 */ /* 0x000fc6000f8e00ff */
[----:B------:R-:W-:Y:S02]  /*14090*/  IADD3 R134, R139, R134, RZ ;  /* 0x000000868b867210 */ /* 0x000fe40007ffe0ff */
[----:B------:R-:W-:-:S03]  /*140a0*/  LEA R170, P0, R136, R170, 0x4 ;  /* 0x000000aa88aa7211 */ /* 0x000fc600078020ff */
[----:B------:R-:W-:-:S04]  /*140b0*/  IMAD R134, R134, UR10, RZ ;  /* 0x0000000a86867c24 */ /* 0x000fc8000f8e02ff */
[----:B------:R-:W-:-:S05]  /*140c0*/  IMAD R134, R138, UR4, R134 ;  /* 0x000000048a867c24 */ /* 0x000fca000f8e0286 */
[----:B------:R-:W-:-:S04]  /*140d0*/  IADD3 R134, R137, R134, RZ ;  /* 0x0000008689867210 */ /* 0x000fc80007ffe0ff */
[----:B------:R-:W-:Y:S01]  /*140e0*/  LEA.HI.X R165, R136, R165, R134, 0x4, P0 ;  /* 0x000000a588a57211 */ /* 0x000fe200000f2486 */
[----:B------:R-:W-:Y:S06]  /*140f0*/  BRA `(.L_x_16) ;  /* 0x0000000000787947 */ /* 0x000fec0003800000 */
.L_x_15:
[----:B------:R-:W1:Y:S01]  /*14100*/  LDC.64 R168, c[0x0][0x330] ;  /* 0x0000cc00ffa87b82 */ /* 0x000e620000000a00 */
[----:B------:R-:W-:-:S13]  /*14110*/  ISETP.NE.AND P1, PT, R135, R244, PT ;  /* 0x000000f48700720c */ /* 0x000fda0003f25270 */
[----:B------:R-:W-:Y:S06]  /*14120*/  BAR.RED.AND.DEFER_BLOCKING 0x0, P1 ;  /* 0x0000000000007b1d */ /* 0x000fec0000814400 */
[----:B------:R-:W2:Y:S01]  /*14130*/  B2R.RESULT RZ, P1 ;  /* 0x0000000000ff731c */ /* 0x000ea20000024000 */
[----:B------:R-:W-:-:S04]  /*14140*/  ISETP.NE.AND P0, PT, R244, RZ, PT ;  /* 0x000000fff400720c */ /* 0x000fc80003f05270 */
[----:B------:R-:W-:Y:S01]  /*14150*/  SEL R172, R172, R170, !P0 ;  /* 0x000000aaacac7207 */ /* 0x000fe20004000000 */
[----:B------:R-:W3:Y:S01]  /*14160*/  LDC.64 R166, c[0x0][0x328] ;  /* 0x0000ca00ffa67b82 */ /* 0x000ee20000000a00 */
[----:B------:R-:W-:-:S07]  /*14170*/  SEL R171, R171, R165, !P0 ;  /* 0x000000a5abab7207 */ /* 0x000fce0004000000 */
[----:B------:R-:W4:Y:S01]  /*14180*/  LDC.64 R160, c[0x0][0x318] ;  /* 0x0000c600ffa07b82 */ /* 0x000f220000000a00 */
[----:B------:R-:W-:Y:S02]  /*14190*/  @P0 SEL R132, RZ, 0x1, !P6 ;  /* 0x00000001ff840807 */ /* 0x000fe40007000000 */
[----:B------:R-:W-:-:S05]  /*141a0*/  @P0 SEL R133, RZ, 0x1, !P5 ;  /* 0x00000001ff850807 */ /* 0x000fca0006800000 */
[----:B-1----:R-:W1:Y:S08]  /*141b0*/  @P0 LDC R168, c[0x0][0x378] ;  /* 0x0000de00ffa80b82 */ /* 0x002e700000000800 */
[----:B------:R-:W0:Y:S08]  /*141c0*/  @P0 LDC R169, c[0x0][0x37c] ;  /* 0x0000df00ffa90b82 */ /* 0x000e300000000800 */
[----:B---3--:R-:W3:Y:S08]  /*141d0*/  @P0 LDC R166, c[0x0][0x370] ;  /* 0x0000dc00ffa60b82 */ /* 0x008ef00000000800 */
[----:B------:R-:W0:Y:S08]  /*141e0*/  @P0 LDC R167, c[0x0][0x374] ;  /* 0x0000dd00ffa70b82 */ /* 0x000e300000000800 */
[----:B----4-:R-:W4:Y:S08]  /*141f0*/  @P0 LDC R160, c[0x0][0x360] ;  /* 0x0000d800ffa00b82 */ /* 0x010f300000000800 */
[----:B------:R-:W0:Y:S01]  /*14200*/  @P0 LDC R161, c[0x0][0x364] ;  /* 0x0000d900ffa10b82 */ /* 0x000e220000000800 */
[----:B-12---:R-:W-:Y:S05]  /*14210*/  @!P1 BRA `(.L_x_17) ;  /* 0x0000000000289947 */ /* 0x006fea0003800000 */
[----:B------:R-:W-:-:S13]  /*14220*/  ISETP.GT.AND P1, PT, R0, RZ, PT ;  /* 0x000000ff0000720c */ /* 0x000fda0003f24270 */
.L_x_19:
[----:B------:R-:W-:Y:S05]  /*14230*/  YIELD ;  /* 0x0000000000007946 */ /* 0x000fea0003800000 */
[----:B-1----:R-:W-:Y:S05]  /*14240*/  @P1 BRA `(.L_x_18) ;  /* 0x0000000000081947 */ /* 0x002fea0003800000 */
[----:B------:R1:W2:Y:S04]  /*14250*/  LDG.E.STRONG.GPU R135, desc[UR28][R158.64] ;  /* 0x0000001c9e877981 */ /* 0x0002a8000c1ef900 */
[----:B--2---:R-:W-:Y:S01]  /*14260*/  CCTL.IVALL ;  /* 0x00000000ff00798f */ /* 0x004fe20002000000 */
.L_x_18:
[----:B------:R-:W-:Y:S01]  /*14270*/  ISETP.NE.AND P0, PT, R135, R244, PT ;  /* 0x000000f48700720c */ /* 0x000fe20003f05270 */
[----:B------:R-:W-:-:S12]  /*14280*/  WARPSYNC.ALL ;  /* 0x0000000000007948 */ /* 0x000fd80003800000 */
[----:B------:R-:W-:Y:S06]  /*14290*/  BAR.RED.AND.DEFER_BLOCKING 0x0, P0 ;  /* 0x0000000000007b1d */ /* 0x000fec0000014400 */
[----:B------:R-:W2:Y:S02]  /*142a0*/  B2R.RESULT RZ, P0 ;  /* 0x0000000000ff731c */ /* 0x000ea40000004000 */
[----:B--2---:R-:W-:Y:S05]  /*142b0*/  @P0 BRA `(.L_x_19) ;  /* 0xfffffffc00dc0947 */ /* 0x004fea000383ffff */
.L_x_17:
[----:B------:R-:W-:Y:S05]  /*142c0*/  WARPSYNC.ALL ;  /* 0x0000000000007948 */ /* 0x000fea0003800000 */
[----:B------:R-:W-:Y:S06]  /*142d0*/  BAR.SYNC.DEFER_BLOCKING 0x0 ;  /* 0x0000000000007b1d */ /* 0x000fec0000010000 */
.L_x_16:
[----:B------:R-:W2:Y:S01]  /*142e0*/  S2UR UR5, SR_CgaCtaId ;  /* 0x00000000000579c3 */ /* 0x000ea20000008800 */
[----:B-----5:R-:W-:Y:S01]  /*142f0*/  FSETP.NEU.AND P1, PT, R164, RZ, PT ;  /* 0x000000ffa400720b */ /* 0x020fe20003f2d000 */
[----:B------:R-:W-:Y:S01]  /*14300*/  ULDC UR4, c[0x0][0x210] ;  /* 0x0000840000047ab9 */ /* 0x000fe20000000800 */
[----:B------:R-:W-:Y:S01]  /*14310*/  FSETP.EQ.AND P0, PT, R157, RZ, PT ;  /* 0x000000ff9d00720b */ /* 0x000fe20003f02000 */
[----:B------:R-:W-:Y:S01]  /*14320*/  ULDC.64 UR10, c[0x0][0x220] ;  /* 0x00008800000a7ab9 */ /* 0x000fe20000000a00 */
[----:B------:R-:W-:Y:S01]  /*14330*/  FSETP.EQ.AND P1, PT, R163, RZ, !P1 ;  /* 0x000000ffa300720b */ /* 0x000fe20004f22000 */
[----:B------:R-:W-:Y:S01]  /*14340*/  UMOV UR6, 0x400 ;  /* 0x0000040000067882 */ /* 0x000fe20000000000 */
[----:B------:R-:W-:Y:S01]  /*14350*/  UIMAD UR4, UR4, UR10, URZ ;  /* 0x0000000a040472a4 */ /* 0x000fe2000f8e023f */
[----:B------:R-:W-:Y:S01]  /*14360*/  BSSY B0, `(.L_x_20) ;  /* 0x000085b000007945 */ /* 0x000fe20003800000 */
[----:B------:R-:W-:Y:S02]  /*14370*/  FSETP.EQ.AND P1, PT, R162, RZ, P1 ;  /* 0x000000ffa200720b */ /* 0x000fe40000f22000 */
[----:B------:R-:W-:-:S02]  /*14380*/  UIMAD UR11, UR4, UR11, URZ ;  /* 0x0000000b040b72a4 */ /* 0x000fc4000f8e023f */
[----:B--2---:R-:W-:-:S06]  /*14390*/  ULEA UR10, UR5, UR6, 0x18 ;  /* 0x00000006050a7291 */ /* 0x004fcc000f8ec03f */
[----:B------:R-:W-:-:S03]  /*143a0*/  LEA R154, R154, UR10, 0x4 ;  /* 0x0000000a9a9a7c11 */ /* 0x000fc6000f8e20ff */
[----:B------:R-:W-:Y:S05]  /*143b0*/  @P1 BRA P0, `(.L_x_21) ;  /* 0x0000005400cc1947 */ /* 0x000fea0000000000 */
[----:B------:R-:W-:Y:S02]  /*143c0*/  PRMT R133, R133, 0x9910, RZ ;  /* 0x0000991085857816 */ /* 0x000fe400000000ff */
[----:B------:R-:W-:Y:S02]  /*143d0*/  CS2R R144, SRZ ;  /* 0x0000000000907805 */ /* 0x000fe4000001ff00 */
[----:B------:R-:W-:Y:S02]  /*143e0*/  CS2R R146, SRZ ;  /* 0x0000000000927805 */ /* 0x000fe4000001ff00 */
[----:B------:R-:W-:Y:S02]  /*143f0*/  PRMT R132, R132, 0x9910, RZ ;  /* 0x0000991084847816 */ /* 0x000fe400000000ff */
[----:B------:R-:W-:Y:S02]  /*14400*/  CS2R R140, SRZ ;  /* 0x00000000008c7805 */ /* 0x000fe4000001ff00 */
[----:B------:R-:W-:-:S02]  /*14410*/  ISETP.NE.AND P1, PT, R133, RZ, PT ;  /* 0x000000ff8500720c */ /* 0x000fc40003f25270 */
[----:B------:R-:W-:Y:S02]  /*14420*/  CS2R R142, SRZ ;  /* 0x00000000008e7805 */ /* 0x000fe4000001ff00 */
[----:B------:R-:W-:Y:S02]  /*14430*/  CS2R R136, SRZ ;  /* 0x0000000000887805 */ /* 0x000fe4000001ff00 */
[----:B------:R-:W-:Y:S02]  /*14440*/  CS2R R138, SRZ ;  /* 0x00000000008a7805 */ /* 0x000fe4000001ff00 */
[C---:B------:R-:W-:Y:S02]  /*14450*/  ISETP.LT.AND P0, PT, R156.reuse, UR11, P1 ;  /* 0x0000000b9c007c0c */ /* 0x040fe40008f01270 */
[----:B------:R-:W-:Y:S02]  /*14460*/  CS2R R134, SRZ ;  /* 0x0000000000867805 */ /* 0x000fe4000001ff00 */
[----:B------:R-:W-:Y:S01]  /*14470*/  ISETP.LT.AND P4, PT, R156, UR11, P6 ;  /* 0x0000000b9c007c0c */ /* 0x000fe2000b781270 */
[----:B------:R-:W-:Y:S01]  /*14480*/  ULDC.64 UR8, c[0x0][0x360] ;  /* 0x0000d80000087ab9 */ /* 0x000fe20000000a00 */
[----:B------:R-:W-:Y:S01]  /*14490*/  ULDC.64 UR6, c[0x0][0x370] ;  /* 0x0000dc0000067ab9 */ /* 0x000fe20000000a00 */
[----:B------:R-:W-:-:S06]  /*144a0*/  ULDC.64 UR4, c[0x0][0x378] ;  /* 0x0000de0000047ab9 */ /* 0x000fcc0000000a00 */
[----:B------:R-:W-:-:S05]  /*144b0*/  @P0 MOV R173, R171 ;  /* 0x000000ab00ad0202 */ /* 0x000fca0000000f00 */
[----:B------:R2:W5:Y:S01]  /*144c0*/  @P0 LDG.E.LTC128B.128 R144, desc[UR28][R172.64] ;  /* 0x0000001cac900981 */ /* 0x000562000c1e1d20 */
[----:B------:R-:W-:-:S04]  /*144d0*/  ISETP.NE.AND P0, PT, R132, RZ, PT ;  /* 0x000000ff8400720c */ /* 0x000fc80003f05270 */
[----:B------:R-:W-:-:S13]  /*144e0*/  ISETP.LT.AND P2, PT, R156, UR11, P0 ;  /* 0x0000000b9c007c0c */ /* 0x000fda0008741270 */
[----:B------:R-:W-:Y:S02]  /*144f0*/  @P2 MOV R132, R172 ;  /* 0x000000ac00842202 */ /* 0x000fe40000000f00 */
[----:B------:R-:W-:-:S05]  /*14500*/  @P2 MOV R133, R171 ;  /* 0x000000ab00852202 */ /* 0x000fca0000000f00 */
[----:B------:R1:W5:Y:S01]  /*14510*/  @P2 LDG.E.LTC128B.128 R140, desc[UR28][R132.64+0x200] ;  /* 0x0002001c848c2981 */ /* 0x000362000c1e1d20 */
[----:B--2---:R-:W-:Y:S02]  /*14520*/  IADD3 R173, R156, 0x2, RZ ;  /* 0x000000029cad7810 */ /* 0x004fe40007ffe0ff */
[----:B----4-:R-:W-:Y:S02]  /*14530*/  IADD3 R174, P2, R160, R172, RZ ;  /* 0x000000aca0ae7210 */ /* 0x010fe40007f5e0ff */
[----:B------:R-:W-:Y:S02]  /*14540*/  ISETP.LT.AND P3, PT, R173, UR11, P1 ;  /* 0x0000000bad007c0c */ /* 0x000fe40008f61270 */
[----:B0-----:R-:W-:-:S11]  /*14550*/  IADD3.X R175, R161, R171, RZ, P2, !PT ;  /* 0x000000aba1af7210 */ /* 0x001fd600017fe4ff */
[----:B------:R-:W2:Y:S01]  /*14560*/  @P3 LDG.E.LTC128B.128 R136, desc[UR28][R174.64] ;  /* 0x0000001cae883981 */ /* 0x000ea2000c1e1d20 */
[----:B------:R-:W-:Y:S02]  /*14570*/  ISETP.LT.AND P2, PT, R173, UR11, P0 ;  /* 0x0000000bad007c0c */ /* 0x000fe40008741270 */
[----:B-1----:R-:W-:-:S11]  /*14580*/  CS2R R132, SRZ ;  /* 0x0000000000847805 */ /* 0x002fd6000001ff00 */
[----:B------:R0:W4:Y:S01]  /*14590*/  @P2 LDG.E.LTC128B.128 R132, desc[UR28][R174.64+0x200] ;  /* 0x0002001cae842981 */ /* 0x000122000c1e1d20 */
[----:B------:R-:W-:Y:S01]  /*145a0*/  BAR.SYNC.DEFER_BLOCKING 0x0 ;  /* 0x0000000000007b1d */ /* 0x000fe20000010000 */
[----:B---3--:R-:W-:Y:S02]  /*145b0*/  IADD3 R166, P2, R166, R168, RZ ;  /* 0x000000a8a6a67210 */ /* 0x008fe40007f5e0ff */
[----:B------:R-:W-:-:S03]  /*145c0*/  ISETP.LT.AND P3, PT, R156, UR11, P5 ;  /* 0x0000000b9c007c0c */ /* 0x000fc6000af61270 */
[----:B------:R-:W-:Y:S04]  /*145d0*/  STS.128 [R154], R4 ;  /* 0x000000049a007388 */ /* 0x000fe80000000c00 */
[----:B------:R-:W-:Y:S04]  /*145e0*/  STS.128 [R154+0x80], R64 ;  /* 0x000080409a007388 */ /* 0x000fe80000000c00 */
[----:B------:R-:W-:Y:S04]  /*145f0*/  STS.128 [R154+0x100], R68 ;  /* 0x000100449a007388 */ /* 0x000fe80000000c00 */
[----:B------:R1:W-:Y:S01]  /*14600*/  STS.128 [R154+0x180], R128 ;  /* 0x000180809a007388 */ /* 0x0003e20000000c00 */
[----:B------:R-:W-:Y:S06]  /*14610*/  BAR.SYNC.DEFER_BLOCKING 0x0 ;  /* 0x0000000000007b1d */ /* 0x000fec0000010000 */
[----:B------:R-:W3:Y:S01]  /*14620*/  LDS.128 R148, [R155+UR10] ;  /* 0x0000000a9b947984 */ /* 0x000ee20008000c00 */
[----:B-1----:R-:W-:-:S02]  /*14630*/  @P3 MOV R128, R170 ;  /* 0x000000aa00803202 */ /* 0x002fc40000000f00 */
[----:B------:R-:W-:Y:S01]  /*14640*/  @P3 MOV R129, R165 ;  /* 0x000000a500813202 */ /* 0x000fe20000000f00 */
[C---:B-----5:R-:W-:Y:S01]  /*14650*/  FMUL R176, R147.reuse, R163 ;  /* 0x000000a393b07220 */ /* 0x060fe20000400000 */
[----:B0-----:R-:W-:Y:S01]  /*14660*/  FMUL R174, R144, R164 ;  /* 0x000000a490ae7220 */ /* 0x001fe20000400000 */
[C---:B------:R-:W-:Y:S01]  /*14670*/  FMUL R175, R147.reuse, R162 ;  /* 0x000000a293af7220 */ /* 0x040fe20000400000 */
[----:B------:R-:W-:Y:S01]  /*14680*/  FMUL R177, R147, R164 ;  /* 0x000000a493b17220 */ /* 0x000fe20000400000 */
[-C--:B------:R-:W-:Y:S01]  /*14690*/  FFMA R7, R145, R157.reuse, R176 ;  /* 0x0000009d91077223 */ /* 0x080fe200000000b0 */
[-C--:B------:R-:W-:Y:S01]  /*146a0*/  FFMA R4, R147, R157.reuse, -R174 ;  /* 0x0000009d93047223 */ /* 0x080fe200000008ae */
[-C--:B------:R-:W-:Y:S01]  /*146b0*/  FFMA R6, R146, R157.reuse, R175 ;  /* 0x0000009d92067223 */ /* 0x080fe200000000af */
[C---:B------:R-:W-:Y:S01]  /*146c0*/  FFMA R168, R144.reuse, R157, R177 ;  /* 0x0000009d90a87223 */ /* 0x040fe200000000b1 */
[----:B------:R-:W-:Y:S01]  /*146d0*/  FFMA R7, R144, R162, R7 ;  /* 0x000000a290077223 */ /* 0x000fe20000000007 */
[CC--:B------:R-:W-:Y:S01]  /*146e0*/  FFMA R5, R145.reuse, -R163.reuse, R4 ;  /* 0x800000a391057223 */ /* 0x0c0fe20000000004 */
[CC--:B------:R-:W-:Y:S01]  /*146f0*/  FFMA R65, R145.reuse, R164.reuse, R6 ;  /* 0x000000a491417223 */ /* 0x0c0fe20000000006 */
[CC--:B------:R-:W-:Y:S01]  /*14700*/  FFMA R67, R146.reuse, R163.reuse, R168 ;  /* 0x000000a392437223 */ /* 0x0c0fe200000000a8 */
[C---:B------:R-:W-:Y:S01]  /*14710*/  FFMA R70, R146.reuse, -R164, R7 ;  /* 0x800000a492467223 */ /* 0x040fe20000000007 */
[-C--:B------:R-:W-:Y:S01]  /*14720*/  FFMA R68, R146, -R162.reuse, R5 ;  /* 0x800000a292447223 */ /* 0x080fe20000000005 */
[----:B------:R-:W-:Y:S01]  /*14730*/  FFMA R65, R144, -R163, R65 ;  /* 0x800000a390417223 */ /* 0x000fe20000000041 */
[----:B------:R-:W0:Y:S01]  /*14740*/  LDS.128 R4, [R155+UR10+0x200] ;  /* 0x0002000a9b047984 */ /* 0x000e220008000c00 */
[----:B------:R-:W-:Y:S01]  /*14750*/  FFMA R67, R145, -R162, R67 ;  /* 0x800000a291437223 */ /* 0x000fe20000000043 */
[-C--:B---3--:R-:W-:Y:S01]  /*14760*/  FFMA R69, R149, R2.reuse, R70 ;  /* 0x0000000295457223 */ /* 0x088fe20000000046 */
[----:B------:R-:W-:-:S02]  /*14770*/  FFMA R64, R150, R2, R65 ;  /* 0x0000000296407223 */ /* 0x000fc40000000041 */
[CC--:B------:R-:W-:Y:S01]  /*14780*/  FFMA R66, R148.reuse, R2.reuse, R67 ;  /* 0x0000000294427223 */ /* 0x0c0fe20000000043 */
[C---:B------:R-:W-:Y:S01]  /*14790*/  FFMA R67, R151.reuse, R2, R68 ;  /* 0x0000000297437223 */ /* 0x040fe20000000044 */
[C---:B------:R-:W-:Y:S02]  /*147a0*/  FFMA R64, R151.reuse, R3, R64 ;  /* 0x0000000397407223 */ /* 0x040fe40000000040 */
[CC--:B------:R-:W-:Y:S01]  /*147b0*/  FFMA R65, R151.reuse, R153.reuse, R66 ;  /* 0x0000009997417223 */ /* 0x0c0fe20000000042 */
[-C--:B------:R-:W-:Y:S01]  /*147c0*/  FFMA R66, R151, R152.reuse, R69 ;  /* 0x0000009897427223 */ /* 0x080fe20000000045 */
[-C--:B------:R-:W-:Y:S01]  /*147d0*/  FFMA R67, R148, -R153.reuse, R67 ;  /* 0x8000009994437223 */ /* 0x080fe20000000043 */
[C---:B------:R-:W-:Y:S01]  /*147e0*/  FFMA R69, R149.reuse, R153, R64 ;  /* 0x0000009995457223 */ /* 0x040fe20000000040 */
[-C--:B------:R-:W-:Y:S01]  /*147f0*/  FFMA R64, R150, R152.reuse, R65 ;  /* 0x0000009896407223 */ /* 0x080fe20000000041 */
[----:B------:R-:W-:Y:S01]  /*14800*/  FFMA R65, R148, R3, R66 ;  /* 0x0000000394417223 */ /* 0x000fe20000000042 */
[----:B------:R-:W-:Y:S01]  /*14810*/  FFMA R67, R149, -R152, R67 ;  /* 0x8000009895437223 */ /* 0x000fe20000000043 */
[C---:B------:R-:W-:Y:S01]  /*14820*/  FMUL R68, R143.reuse, R163 ;  /* 0x000000a38f447220 */ /* 0x040fe20000400000 */
[----:B------:R-:W-:Y:S01]  /*14830*/  FMUL R70, R140, R164 ;  /* 0x000000a48c467220 */ /* 0x000fe20000400000 */
[----:B------:R-:W-:Y:S01]  /*14840*/  FMUL R71, R143, R162 ;  /* 0x000000a28f477220 */ /* 0x000fe20000400000 */
[----:B------:R-:W-:Y:S01]  /*14850*/  FFMA R66, R148, -R152, R69 ;  /* 0x8000009894427223 */ /* 0x000fe20000000045 */
[----:B------:R-:W-:Y:S01]  /*14860*/  FFMA R64, R149, -R3, R64 ;  /* 0x8000000395407223 */ /* 0x000fe20000000040 */
[C---:B------:R-:W-:Y:S01]  /*14870*/  FFMA R65, R150.reuse, -R153, R65 ;  /* 0x8000009996417223 */ /* 0x040fe20000000041 */
[----:B------:R-:W-:Y:S01]  /*14880*/  FFMA R67, R150, -R3, R67 ;  /* 0x8000000396437223 */ /* 0x000fe20000000043 */
[----:B------:R-:W-:Y:S01]  /*14890*/  FMUL R149, R143, R164 ;  /* 0x000000a48f957220 */ /* 0x000fe20000400000 */
[-C--:B------:R-:W-:Y:S01]  /*148a0*/  FFMA R69, R141, R157.reuse, R68 ;  /* 0x0000009d8d457223 */ /* 0x080fe20000000044 */
[-C--:B------:R-:W-:Y:S01]  /*148b0*/  FFMA R70, R143, R157.reuse, -R70 ;  /* 0x0000009d8f467223 */ /* 0x080fe20000000846 */
[-C--:B------:R-:W-:Y:S01]  /*148c0*/  FFMA R68, R142, R157.reuse, R71 ;  /* 0x0000009d8e447223 */ /* 0x080fe20000000047 */
[----:B------:R1:W-:Y:S01]  /*148d0*/  @P3 STG.E.128 desc[UR28][R128.64], R64 ;  /* 0x0000004080003986 */ /* 0x0003e2000c101d1c */
[C---:B------:R-:W-:Y:S01]  /*148e0*/  FFMA R149, R140.reuse, R157, R149 ;  /* 0x0000009d8c957223 */ /* 0x040fe20000000095 */
[----:B------:R-:W-:Y:S01]  /*148f0*/  FFMA R71, R141, -R163, R70 ;  /* 0x800000a38d477223 */ /* 0x000fe20000000046 */
[----:B------:R-:W-:Y:S01]  /*14900*/  FFMA R69, R140, R162, R69 ;  /* 0x000000a28c457223 */ /* 0x000fe20000000045 */
[----:B------:R-:W3:Y:S01]  /*14910*/  LDS.128 R128, [R155+UR10+0x8a0] ;  /* 0x0008a00a9b807984 */ /* 0x000ee20008000c00 */
[----:B------:R-:W-:-:S02]  /*14920*/  IADD3.X R148, R167, R169, RZ, P2, !PT ;  /* 0x000000a9a7947210 */ /* 0x000fc400017fe4ff */
[----:B------:R-:W-:Y:S01]  /*14930*/  FFMA R70, R142, -R164, R69 ;  /* 0x800000a48e467223 */ /* 0x000fe20000000045 */
[----:B------:R-:W-:-:S03]  /*14940*/  ISETP.LT.AND P2, PT, R173, UR11, P5 ;  /* 0x0000000bad007c0c */ /* 0x000fc6000af41270 */
[----:B0-----:R-:W-:Y:S01]  /*14950*/  FFMA R70, R5, R2, R70 ;  /* 0x0000000205467223 */ /* 0x001fe20000000046 */
[CC--:B----4-:R-:W-:Y:S01]  /*14960*/  FMUL R167, R135.reuse, R164.reuse ;  /* 0x000000a487a77220 */ /* 0x0d0fe20000400000 */
[C---:B------:R-:W-:Y:S01]  /*14970*/  FMUL R174, R135.reuse, R163 ;  /* 0x000000a387ae7220 */ /* 0x040fe20000400000 */
[CC--:B------:R-:W-:Y:S02]  /*14980*/  FMUL R168, R132.reuse, R164.reuse ;  /* 0x000000a484a87220 */ /* 0x0c0fe40000400000 */
[-C--:B------:R-:W-:Y:S02]  /*14990*/  FFMA R167, R132, R157.reuse, R167 ;  /* 0x0000009d84a77223 */ /* 0x080fe400000000a7 */
[----:B------:R-:W-:Y:S01]  /*149a0*/  FFMA R168, R135, R157, -R168 ;  /* 0x0000009d87a87223 */ /* 0x000fe200000008a8 */
[----:B-1----:R-:W-:Y:S01]  /*149b0*/  FFMA R65, R141, R164, R68 ;  /* 0x000000a48d417223 */ /* 0x002fe20000000044 */
[C---:B------:R-:W-:Y:S01]  /*149c0*/  FFMA R67, R142.reuse, R163, R149 ;  /* 0x000000a38e437223 */ /* 0x040fe20000000095 */
[----:B------:R-:W-:-:S02]  /*149d0*/  FFMA R64, R142, -R162, R71 ;  /* 0x800000a28e407223 */ /* 0x000fc40000000047 */
[----:B------:R-:W-:Y:S01]  /*149e0*/  FFMA R65, R140, -R163, R65 ;  /* 0x800000a38c417223 */ /* 0x000fe20000000041 */
[----:B------:R-:W-:Y:S01]  /*149f0*/  FFMA R67, R141, -R162, R67 ;  /* 0x800000a28d437223 */ /* 0x000fe20000000043 */
[CC--:B------:R-:W-:Y:S02]  /*14a00*/  FFMA R64, R7.reuse, R2.reuse, R64 ;  /* 0x0000000207407223 */ /* 0x0c0fe40000000040 */
[-C--:B------:R-:W-:Y:S01]  /*14a10*/  FFMA R66, R6, R2.reuse, R65 ;  /* 0x0000000206427223 */ /* 0x080fe20000000041 */
[C---:B------:R-:W-:Y:S01]  /*14a20*/  FFMA R68, R4.reuse, R2, R67 ;  /* 0x0000000204447223 */ /* 0x040fe20000000043 */
[C---:B------:R-:W-:Y:S01]  /*14a30*/  FFMA R64, R4.reuse, -R153, R64 ;  /* 0x8000009904407223 */ /* 0x040fe20000000040 */
[CC--:B------:R-:W-:Y:S01]  /*14a40*/  FFMA R65, R7.reuse, R152.reuse, R70 ;  /* 0x0000009807417223 */ /* 0x0c0fe20000000046 */
[C---:B------:R-:W-:Y:S01]  /*14a50*/  FFMA R66, R7.reuse, R3, R66 ;  /* 0x0000000307427223 */ /* 0x040fe20000000042 */
[----:B------:R-:W-:Y:S01]  /*14a60*/  FFMA R69, R7, R153, R68 ;  /* 0x0000009907457223 */ /* 0x000fe20000000044 */
[CC--:B------:R-:W-:Y:S01]  /*14a70*/  FFMA R67, R5.reuse, -R152.reuse, R64 ;  /* 0x8000009805437223 */ /* 0x0c0fe20000000040 */
[----:B------:R-:W-:Y:S01]  /*14a80*/  FFMA R65, R4, R3, R65 ;  /* 0x0000000304417223 */ /* 0x000fe20000000041 */
[----:B------:R-:W-:Y:S01]  /*14a90*/  FFMA R7, R5, R153, R66 ;  /* 0x0000009905077223 */ /* 0x000fe20000000042 */
[CC--:B------:R-:W-:Y:S01]  /*14aa0*/  FFMA R64, R6.reuse, R152.reuse, R69 ;  /* 0x0000009806407223 */ /* 0x0c0fe20000000045 */
[C---:B------:R-:W-:Y:S01]  /*14ab0*/  FFMA R67, R6.reuse, -R3, R67 ;  /* 0x8000000306437223 */ /* 0x040fe20000000043 */
[----:B------:R-:W-:Y:S01]  /*14ac0*/  FFMA R65, R6, -R153, R65 ;  /* 0x8000009906417223 */ /* 0x000fe20000000041 */
[----:B------:R-:W-:Y:S01]  /*14ad0*/  FFMA R66, R4, -R152, R7 ;  /* 0x8000009804427223 */ /* 0x000fe20000000007 */
[CC--:B--2---:R-:W-:Y:S01]  /*14ae0*/  FMUL R4, R136.reuse, R164.reuse ;  /* 0x000000a488047220 */ /* 0x0c4fe20000400000 */
[----:B------:R-:W-:Y:S01]  /*14af0*/  FMUL R6, R139, R163 ;  /* 0x000000a38b067220 */ /* 0x000fe20000400000 */
[----:B------:R-:W-:Y:S01]  /*14b00*/  FFMA R64, R5, -R3, R64 ;  /* 0x8000000305407223 */ /* 0x000fe20000000040 */
[C---:B------:R-:W-:Y:S01]  /*14b10*/  FMUL R5, R139.reuse, R164 ;  /* 0x000000a48b057220 */ /* 0x040fe20000400000 */
[-C--:B------:R-:W-:Y:S01]  /*14b20*/  FFMA R4, R139, R157.reuse, -R4 ;  /* 0x0000009d8b047223 */ /* 0x080fe20000000804 */
[-C--:B------:R-:W-:Y:S01]  /*14b30*/  FFMA R69, R137, R157.reuse, R6 ;  /* 0x0000009d89457223 */ /* 0x080fe20000000006 */
[-C--:B------:R-:W-:Y:S01]  /*14b40*/  FMUL R7, R139, R162.reuse ;  /* 0x000000a28b077220 */ /* 0x080fe20000400000 */
[C---:B------:R-:W-:Y:S01]  /*14b50*/  FFMA R5, R136.reuse, R157, R5 ;  /* 0x0000009d88057223 */ /* 0x040fe20000000005 */
[C---:B------:R-:W-:Y:S01]  /*14b60*/  FFMA R71, R137.reuse, -R163, R4 ;  /* 0x800000a389477223 */ /* 0x040fe20000000004 */
[-C--:B------:R-:W-:Y:S01]  /*14b70*/  FFMA R69, R136, R162.reuse, R69 ;  /* 0x000000a288457223 */ /* 0x080fe20000000045 */
[C---:B------:R-:W-:Y:S01]  /*14b80*/  FFMA R7, R138.reuse, R157, R7 ;  /* 0x0000009d8a077223 */ /* 0x040fe20000000007 */
[C---:B------:R-:W-:Y:S01]  /*14b90*/  FFMA R5, R138.reuse, R163, R5 ;  /* 0x000000a38a057223 */ /* 0x040fe20000000005 */
[C---:B------:R-:W-:Y:S01]  /*14ba0*/  FFMA R150, R138.reuse, -R162, R71 ;  /* 0x800000a28a967223 */ /* 0x040fe20000000047 */
[-C--:B------:R-:W-:Y:S01]  /*14bb0*/  FFMA R6, R138, -R164.reuse, R69 ;  /* 0x800000a48a067223 */ /* 0x080fe20000000045 */
[C---:B------:R-:W-:Y:S01]  /*14bc0*/  FFMA R7, R137.reuse, R164, R7 ;  /* 0x000000a489077223 */ /* 0x040fe20000000007 */
[----:B------:R-:W0:Y:S01]  /*14bd0*/  LDS.128 R68, [R155+UR10+0xaa0] ;  /* 0x000aa00a9b447984 */ /* 0x000e220008000c00 */
[----:B------:R-:W-:-:S02]  /*14be0*/  FFMA R5, R137, -R162, R5 ;  /* 0x800000a289057223 */ /* 0x000fc40000000005 */
[----:B------:R-:W-:Y:S02]  /*14bf0*/  FFMA R7, R136, -R163, R7 ;  /* 0x800000a388077223 */ /* 0x000fe40000000007 */
[-C--:B---3--:R-:W-:Y:S01]  /*14c00*/  FFMA R4, R128, R2.reuse, R5 ;  /* 0x0000000280047223 */ /* 0x088fe20000000005 */
[-C--:B------:R-:W-:Y:S01]  /*14c10*/  FFMA R5, R129, R2.reuse, R6 ;  /* 0x0000000281057223 */ /* 0x080fe20000000006 */
[-C--:B------:R-:W-:Y:S01]  /*14c20*/  FFMA R6, R130, R2.reuse, R7 ;  /* 0x0000000282067223 */ /* 0x080fe20000000007 */
[C---:B------:R-:W-:Y:S01]  /*14c30*/  FFMA R7, R131.reuse, R2, R150 ;  /* 0x0000000283077223 */ /* 0x040fe20000000096 */
[C---:B------:R-:W-:Y:S01]  /*14c40*/  FFMA R149, R131.reuse, R153, R4 ;  /* 0x0000009983957223 */ /* 0x040fe20000000004 */
[CC--:B------:R-:W-:Y:S01]  /*14c50*/  FFMA R5, R131.reuse, R152.reuse, R5 ;  /* 0x0000009883057223 */ /* 0x0c0fe20000000005 */
[----:B------:R-:W-:Y:S01]  /*14c60*/  FFMA R6, R131, R3, R6 ;  /* 0x0000000383067223 */ /* 0x000fe20000000006 */
[----:B------:R-:W-:Y:S01]  /*14c70*/  FFMA R4, R128, -R153, R7 ;  /* 0x8000009980047223 */ /* 0x000fe20000000007 */
[----:B------:R-:W-:Y:S01]  /*14c80*/  IADD3 R150, P3, R170, UR8, RZ ;  /* 0x00000008aa967c10 */ /* 0x000fe2000ff7e0ff */
[----:B------:R-:W-:Y:S01]  /*14c90*/  FFMA R5, R128, R3, R5 ;  /* 0x0000000380057223 */ /* 0x000fe20000000005 */
[CC--:B------:R-:W-:Y:S01]  /*14ca0*/  FFMA R131, R129.reuse, R153.reuse, R6 ;  /* 0x0000009981837223 */ /* 0x0c0fe20000000006 */
[CC--:B------:R-:W-:Y:S01]  /*14cb0*/  FFMA R7, R129.reuse, -R152.reuse, R4 ;  /* 0x8000009881077223 */ /* 0x0c0fe20000000004 */
[CC--:B------:R-:W-:Y:S01]  /*14cc0*/  FFMA R4, R130.reuse, R152.reuse, R149 ;  /* 0x0000009882047223 */ /* 0x0c0fe20000000095 */
[----:B------:R-:W-:Y:S01]  /*14cd0*/  FFMA R5, R130, -R153, R5 ;  /* 0x8000009982057223 */ /* 0x000fe20000000005 */
[----:B------:R-:W-:Y:S01]  /*14ce0*/  FFMA R6, R128, -R152, R131 ;  /* 0x8000009880067223 */ /* 0x000fe20000000083 */
[-C--:B------:R-:W-:Y:S01]  /*14cf0*/  FFMA R7, R130, -R3.reuse, R7 ;  /* 0x8000000382077223 */ /* 0x080fe20000000007 */
[----:B------:R-:W-:Y:S01]  /*14d00*/  FFMA R4, R129, -R3, R4 ;  /* 0x8000000381047223 */ /* 0x000fe20000000004 */
[----:B------:R-:W-:Y:S01]  /*14d10*/  @P4 MOV R130, R170 ;  /* 0x000000aa00824202 */ /* 0x000fe20000000f00 */
[----:B------:R-:W-:Y:S01]  /*14d20*/  FMUL R129, R135, R162 ;  /* 0x000000a287817220 */ /* 0x000fe20000400000 */
[----:B------:R-:W-:Y:S01]  /*14d30*/  @P4 MOV R131, R165 ;  /* 0x000000a500834202 */ /* 0x000fe20000000f00 */
[-C--:B------:R-:W-:Y:S01]  /*14d40*/  FFMA R149, R133, R157.reuse, R174 ;  /* 0x0000009d85957223 */ /* 0x080fe200000000ae */
[----:B------:R-:W-:Y:S01]  /*14d50*/  IADD3.X R151, R165, UR9, RZ, P3, !PT ;  /* 0x00000009a5977c10 */ /* 0x000fe20009ffe4ff */
[----:B------:R-:W-:Y:S01]  /*14d60*/  FFMA R129, R134, R157, R129 ;  /* 0x0000009d86817223 */ /* 0x000fe20000000081 */
[----:B------:R-:W-:Y:S01]  /*14d70*/  IADD3 R128, R156, 0x4, RZ ;  /* 0x000000049c807810 */ /* 0x000fe20007ffe0ff */
[----:B------:R1:W-:Y:S01]  /*14d80*/  @P4 STG.E.128 desc[UR28][R130.64+0x200], R64 ;  /* 0x0002004082004986 */ /* 0x0003e2000c101d1c */
[----:B------:R-:W-:-:S02]  /*14d90*/  ISETP.LT.AND P4, PT, R173, UR11, P6 ;  /* 0x0000000bad007c0c */ /* 0x000fc4000b781270 */
[----:B------:R-:W-:Y:S01]  /*14da0*/  ISETP.LT.AND P3, PT, R128, UR11, P1 ;  /* 0x0000000b80007c0c */ /* 0x000fe20008f61270 */
[----:B------:R2:W-:Y:S01]  /*14db0*/  @P2 STG.E.128 desc[UR28][R150.64], R4 ;  /* 0x0000000496002986 */ /* 0x0005e2000c101d1c */
[----:B------:R-:W-:-:S04]  /*14dc0*/  IADD3 R172, P2, R172, R166, RZ ;  /* 0x000000a6acac7210 */ /* 0x000fc80007f5e0ff */
[----:B------:R-:W-:Y:S01]  /*14dd0*/  IADD3.X R173, R171, R148, RZ, P2, !PT ;  /* 0x00000094abad7210 */ /* 0x000fe200017fe4ff */
[----:B-1----:R-:W-:Y:S01]  /*14de0*/  FFMA R65, R132, R162, R149 ;  /* 0x000000a284417223 */ /* 0x002fe20000000095 */
[CC--:B------:R-:W-:Y:S01]  /*14df0*/  FFMA R67, R133.reuse, -R163.reuse, R168 ;  /* 0x800000a385437223 */ /* 0x0c0fe200000000a8 */
[CC--:B--2---:R-:W-:Y:S01]  /*14e00*/  FFMA R5, R134.reuse, R163.reuse, R167 ;  /* 0x000000a386057223 */ /* 0x0c4fe200000000a7 */
[CC--:B------:R-:W-:Y:S01]  /*14e10*/  FFMA R7, R133.reuse, R164.reuse, R129 ;  /* 0x000000a485077223 */ /* 0x0c0fe20000000081 */
[C---:B------:R-:W-:Y:S01]  /*14e20*/  FFMA R6, R134.reuse, -R164, R65 ;  /* 0x800000a486067223 */ /* 0x040fe20000000041 */
[-C--:B------:R-:W-:Y:S01]  /*14e30*/  FFMA R64, R134, -R162.reuse, R67 ;  /* 0x800000a286407223 */ /* 0x080fe20000000043 */
[----:B------:R-:W-:Y:S01]  /*14e40*/  FFMA R5, R133, -R162, R5 ;  /* 0x800000a285057223 */ /* 0x000fe20000000005 */
[----:B------:R-:W-:Y:S02]  /*14e50*/  FFMA R7, R132, -R163, R7 ;  /* 0x800000a384077223 */ /* 0x000fe40000000007 */
[-C--:B0-----:R-:W-:Y:S01]  /*14e60*/  FFMA R64, R71, R2.reuse, R64 ;  /* 0x0000000247407223 */ /* 0x081fe20000000040 */
[-C--:B------:R-:W-:Y:S01]  /*14e70*/  FFMA R4, R68, R2.reuse, R5 ;  /* 0x0000000244047223 */ /* 0x080fe20000000005 */
[-C--:B------:R-:W-:Y:S01]  /*14e80*/  FFMA R5, R69, R2.reuse, R6 ;  /* 0x0000000245057223 */ /* 0x080fe20000000006 */
[----:B------:R-:W-:Y:S01]  /*14e90*/  FFMA R6, R70, R2, R7 ;  /* 0x0000000246067223 */ /* 0x000fe20000000007 */
[-C--:B------:R-:W-:Y:S01]  /*14ea0*/  FFMA R64, R68, -R153.reuse, R64 ;  /* 0x8000009944407223 */ /* 0x080fe20000000040 */
[C---:B------:R-:W-:Y:S01]  /*14eb0*/  FFMA R7, R71.reuse, R153, R4 ;  /* 0x0000009947077223 */ /* 0x040fe20000000004 */
[CC--:B------:R-:W-:Y:S01]  /*14ec0*/  FFMA R5, R71.reuse, R152.reuse, R5 ;  /* 0x0000009847057223 */ /* 0x0c0fe20000000005 */
[-C--:B------:R-:W-:Y:S01]  /*14ed0*/  FFMA R6, R71, R3.reuse, R6 ;  /* 0x0000000347067223 */ /* 0x080fe20000000006 */
[CC--:B------:R-:W-:Y:S01]  /*14ee0*/  FFMA R64, R69.reuse, -R152.reuse, R64 ;  /* 0x8000009845407223 */ /* 0x0c0fe20000000040 */
[-C--:B------:R-:W-:Y:S01]  /*14ef0*/  FFMA R4, R70, R152.reuse, R7 ;  /* 0x0000009846047223 */ /* 0x080fe20000000007 */
[----:B------:R-:W-:Y:S01]  /*14f00*/  FFMA R5, R68, R3, R5 ;  /* 0x0000000344057223 */ /* 0x000fe20000000005 */
[C---:B------:R-:W-:Y:S01]  /*14f10*/  FFMA R65, R69.reuse, R153, R6 ;  /* 0x0000009945417223 */ /* 0x040fe20000000006 */
[CC--:B------:R-:W-:Y:S01]  /*14f20*/  FFMA R7, R70.reuse, -R3.reuse, R64 ;  /* 0x8000000346077223 */ /* 0x0c0fe20000000040 */
[----:B------:R-:W-:Y:S01]  /*14f30*/  FFMA R4, R69, -R3, R4 ;  /* 0x8000000345047223 */ /* 0x000fe20000000004 */
[----:B------:R-:W-:Y:S01]  /*14f40*/  FFMA R5, R70, -R153, R5 ;  /* 0x8000009946057223 */ /* 0x000fe20000000005 */
[----:B------:R-:W-:-:S05]  /*14f50*/  FFMA R6, R68, -R152, R65 ;  /* 0x8000009844067223 */ /* 0x000fca0000000041 */
[----:B------:R0:W-:Y:S04]  /*14f60*/  @P4 STG.E.128 desc[UR28][R150.64+0x200], R4 ;  /* 0x0002000496004986 */ /* 0x0001e8000c101d1c */
[----:B------:R-:W2:Y:S01]  /*14f70*/  @P3 LDG.E.LTC128B.128 R144, desc[UR28][R172.64] ;  /* 0x0000001cac903981 */ /* 0x000ea2000c1e1d20 */
[----:B------:R-:W-:Y:S02]  /*14f80*/  ISETP.LT.AND P2, PT, R128, UR11, P0 ;  /* 0x0000000b80007c0c */ /* 0x000fe40008741270 */
[----:B------:R-:W-:-:S11]  /*14f90*/  IADD3 R70, R156, 0x6, RZ ;  /* 0x000000069c467810 */ /* 0x000fd60007ffe0ff */
[----:B0-----:R-:W-:Y:S02]  /*14fa0*/  @P2 MOV R4, R172 ;  /* 0x000000ac00042202 */ /* 0x001fe40000000f00 */
[----:B------:R-:W-:-:S05]  /*14fb0*/  @P2 MOV R5, R173 ;  /* 0x000000ad00052202 */ /* 0x000fca0000000f00 */
[----:B------:R0:W3:Y:S01]  /*14fc0*/  @P2 LDG.E.LTC128B.128 R140, desc[UR28][R4.64+0x200] ;  /* 0x0002001c048c2981 */ /* 0x0000e2000c1e1d20 */
[----:B------:R-:W-:Y:S02]  /*14fd0*/  ISETP.LT.AND P3, PT, R70, UR11, P1 ;  /* 0x0000000b46007c0c */ /* 0x000fe40008f61270 */
[----:B------:R-:W-:-:S04]  /*14fe0*/  IADD3 R160, P2, R160, R172, RZ ;  /* 0x000000aca0a07210 */ /* 0x000fc80007f5e0ff */
[----:B------:R-:W-:-:S07]  /*14ff0*/  IADD3.X R161, R161, R173, RZ, P2, !PT ;  /* 0x000000ada1a17210 */ /* 0x000fce00017fe4ff */
[----:B------:R-:W4:Y:S01]  /*15000*/  @P3 LDG.E.LTC128B.128 R136, desc[UR28][R160.64] ;  /* 0x0000001ca0883981 */ /* 0x000f22000c1e1d20 */
[----:B------:R-:W-:-:S13]  /*15010*/  ISETP.LT.AND P2, PT, R70, UR11, P0 ;  /* 0x0000000b46007c0c */ /* 0x000fda0008741270 */
[----:B0-----:R-:W-:Y:S02]  /*15020*/  @P2 MOV R4, R160 ;  /* 0x000000a000042202 */ /* 0x001fe40000000f00 */
[----:B------:R-:W-:-:S05]  /*15030*/  @P2 MOV R5, R161 ;  /* 0x000000a100052202 */ /* 0x000fca0000000f00 */
[----:B------:R0:W5:Y:S01]  /*15040*/  @P2 LDG.E.LTC128B.128 R132, desc[UR28][R4.64+0x200] ;  /* 0x0002001c04842981 */ /* 0x000162000c1e1d20 */
[----:B------:R-:W-:Y:S01]  /*15050*/  UIADD3 UR4, UP0, UR4, UR6, URZ ;  /* 0x0000000604047290 */ /* 0x000fe2000ff1e03f */
[C---:B------:R-:W-:Y:S01]  /*15060*/  ISETP.LT.AND P2, PT, R128.reuse, UR11, P5 ;  /* 0x0000000b80007c0c */ /* 0x040fe2000af41270 */
[----:B------:R-:W-:Y:S02]  /*15070*/  BAR.SYNC.DEFER_BLOCKING 0x0 ;  /* 0x0000000000007b1d */ /* 0x000fe40000010000 */
[----:B------:R-:W-:Y:S01]  /*15080*/  UIADD3.X UR5, UR5, UR7, URZ, UP0, !UPT ;  /* 0x0000000705057290 */ /* 0x000fe200087fe43f */
[----:B------:R-:W-:Y:S02]  /*15090*/  ISETP.LT.AND P4, PT, R128, UR11, P6 ;  /* 0x0000000b80007c0c */ /* 0x000fe4000b781270 */
[----:B------:R-:W-:-:S04]  /*150a0*/  IADD3 R170, P3, R170, UR4, RZ ;  /* 0x00000004aaaa7c10 */ /* 0x000fc8000ff7e0ff */
[----:B------:R-:W-:Y:S02]  /*150b0*/  IADD3.X R171, R165, UR5, RZ, P3, !PT ;  /* 0x00000005a5ab7c10 */ /* 0x000fe40009ffe4ff */
[----:B------:R-:W-:-:S04]  /*150c0*/  IADD3 R68, P3, R170, UR8, RZ ;  /* 0x00000008aa447c10 */ /* 0x000fc8000ff7e0ff */
[----:B------:R-:W-:Y:S01]  /*150d0*/  IADD3.X R69, R171, UR9, RZ, P3, !PT ;  /* 0x00000009ab457c10 */ /* 0x000fe20009ffe4ff */
[----:B------:R-:W-:Y:S04]  /*150e0*/  STS.128 [R154], R8 ;  /* 0x000000089a007388 */ /* 0x000fe80000000c00 */
[----:B------:R-:W-:Y:S04]  /*150f0*/  STS.128 [R154+0x80], R60 ;  /* 0x0000803c9a007388 */ /* 0x000fe80000000c00 */
[----:B------:R1:W-:Y:S04]  /*15100*/  STS.128 [R154+0x100], R72 ;  /* 0x000100489a007388 */ /* 0x0003e80000000c00 */
[----:B------:R-:W-:Y:S01]  /*15110*/  STS.128 [R154+0x180], R124 ;  /* 0x0001807c9a007388 */ /* 0x000fe20000000c00 */
[----:B------:R-:W-:Y:S01]  /*15120*/  BAR.SYNC.DEFER_BLOCKING 0x0 ;  /* 0x0000000000007b1d */ /* 0x000fe20000010000 */
[----:B-1----:R-:W-:-:S05]  /*15130*/  @P4 MOV R74, R170 ;  /* 0x000000aa004a4202 */ /* 0x002fca0000000f00 */
[----:B------:R-:W1:Y:S01]  /*15140*/  LDS.128 R64, [R155+UR10] ;  /* 0x0000000a9b407984 */ /* 0x000e620008000c00 */
[----:B------:R-:W-:Y:S01]  /*15150*/  @P4 MOV R75, R171 ;  /* 0x000000ab004b4202 */ /* 0x000fe20000000f00 */
[CC--:B--2---:R-:W-:Y:S01]  /*15160*/  FMUL R7, R147.reuse, R164.reuse ;  /* 0x000000a493077220 */ /* 0x0c4fe20000400000 */
[C---:B------:R-:W-:Y:S01]  /*15170*/  FMUL R6, R147.reuse, R163 ;  /* 0x000000a393067220 */ /* 0x040fe20000400000 */
[C---:B0-----:R-:W-:Y:S01]  /*15180*/  FMUL R4, R144.reuse, R164 ;  /* 0x000000a490047220 */ /* 0x041fe20000400000 */
[-C--:B------:R-:W-:Y:S01]  /*15190*/  FMUL R5, R147, R162.reuse ;  /* 0x000000a293057220 */ /* 0x080fe20000400000 */
[-C--:B------:R-:W-:Y:S01]  /*151a0*/  FFMA R8, R144, R157.reuse, R7 ;  /* 0x0000009d90087223 */ /* 0x080fe20000000007 */
[-C--:B------:R-:W-:Y:S01]  /*151b0*/  FFMA R7, R145, R157.reuse, R6 ;  /* 0x0000009d91077223 */ /* 0x080fe20000000006 */
[-C--:B------:R-:W-:Y:S01]  /*151c0*/  FFMA R4, R147, R157.reuse, -R4 ;  /* 0x0000009d93047223 */ /* 0x080fe20000000804 */
[C---:B------:R-:W-:Y:S01]  /*151d0*/  FFMA R6, R146.reuse, R157, R5 ;  /* 0x0000009d92067223 */ /* 0x040fe20000000005 */
[-C--:B------:R-:W-:Y:S01]  /*151e0*/  FFMA R11, R146, R163.reuse, R8 ;  /* 0x000000a3920b7223 */ /* 0x080fe20000000008 */
[----:B------:R-:W-:Y:S01]  /*151f0*/  FFMA R7, R144, R162, R7 ;  /* 0x000000a290077223 */ /* 0x000fe20000000007 */
[CC--:B------:R-:W-:Y:S01]  /*15200*/  FFMA R5, R145.reuse, -R163.reuse, R4 ;  /* 0x800000a391057223 */ /* 0x0c0fe20000000004 */
[C---:B------:R-:W-:Y:S01]  /*15210*/  FFMA R9, R145.reuse, R164, R6 ;  /* 0x000000a491097223 */ /* 0x040fe20000000006 */
[----:B------:R-:W-:Y:S01]  /*15220*/  FFMA R11, R145, -R162, R11 ;  /* 0x800000a2910b7223 */ /* 0x000fe2000000000b */
[C---:B------:R-:W-:Y:S01]  /*15230*/  FFMA R10, R146.reuse, -R164, R7 ;  /* 0x800000a4920a7223 */ /* 0x040fe20000000007 */
[----:B------:R-:W-:Y:S01]  /*15240*/  FFMA R60, R146, -R162, R5 ;  /* 0x800000a2923c7223 */ /* 0x000fe20000000005 */
[----:B------:R-:W-:Y:S01]  /*15250*/  FFMA R9, R144, -R163, R9 ;  /* 0x800000a390097223 */ /* 0x000fe20000000009 */
[----:B------:R-:W0:Y:S01]  /*15260*/  LDS.128 R4, [R155+UR10+0x200] ;  /* 0x0002000a9b047984 */ /* 0x000e220008000c00 */
[-C--:B-1----:R-:W-:Y:S01]  /*15270*/  FFMA R8, R64, R2.reuse, R11 ;  /* 0x0000000240087223 */ /* 0x082fe2000000000b */
[-C--:B------:R-:W-:Y:S01]  /*15280*/  FFMA R61, R65, R2.reuse, R10 ;  /* 0x00000002413d7223 */ /* 0x080fe2000000000a */
[-C--:B------:R-:W-:Y:S01]  /*15290*/  FFMA R10, R66, R2.reuse, R9 ;  /* 0x00000002420a7223 */ /* 0x080fe20000000009 */
[C---:B------:R-:W-:Y:S01]  /*152a0*/  FFMA R9, R67.reuse, R2, R60 ;  /* 0x0000000243097223 */ /* 0x040fe2000000003c */
[C---:B------:R-:W-:Y:S01]  /*152b0*/  FFMA R11, R67.reuse, R153, R8 ;  /* 0x00000099430b7223 */ /* 0x040fe20000000008 */
[CC--:B------:R-:W-:Y:S01]  /*152c0*/  FFMA R8, R67.reuse, R152.reuse, R61 ;  /* 0x0000009843087223 */ /* 0x0c0fe2000000003d */
[----:B------:R-:W-:Y:S01]  /*152d0*/  FFMA R10, R67, R3, R10 ;  /* 0x00000003430a7223 */ /* 0x000fe2000000000a */
[----:B------:R-:W-:Y:S01]  /*152e0*/  FFMA R60, R64, -R153, R9 ;  /* 0x80000099403c7223 */ /* 0x000fe20000000009 */
[-C--:B------:R-:W-:Y:S01]  /*152f0*/  FFMA R62, R66, R152.reuse, R11 ;  /* 0x00000098423e7223 */ /* 0x080fe2000000000b */
[----:B------:R-:W-:Y:S01]  /*15300*/  FFMA R9, R64, R3, R8 ;  /* 0x0000000340097223 */ /* 0x000fe20000000008 */
[C---:B------:R-:W-:Y:S01]  /*15310*/  FFMA R61, R65.reuse, R153, R10 ;  /* 0x00000099413d7223 */ /* 0x040fe2000000000a */
[CC--:B------:R-:W-:Y:S01]  /*15320*/  FFMA R11, R65.reuse, -R152.reuse, R60 ;  /* 0x80000098410b7223 */ /* 0x0c0fe2000000003c */
[----:B------:R-:W-:Y:S01]  /*15330*/  FFMA R8, R65, -R3, R62 ;  /* 0x8000000341087223 */ /* 0x000fe2000000003e */
[----:B------:R-:W-:Y:S01]  /*15340*/  FFMA R9, R66, -R153, R9 ;  /* 0x8000009942097223 */ /* 0x000fe20000000009 */
[----:B------:R-:W-:Y:S01]  /*15350*/  FFMA R10, R64, -R152, R61 ;  /* 0x80000098400a7223 */ /* 0x000fe2000000003d */
[----:B------:R-:W-:Y:S01]  /*15360*/  FFMA R11, R66, -R3, R11 ;  /* 0x80000003420b7223 */ /* 0x000fe2000000000b */
[CC--:B---3--:R-:W-:Y:S01]  /*15370*/  FMUL R63, R143.reuse, R164.reuse ;  /* 0x000000a48f3f7220 */ /* 0x0c8fe20000400000 */
[C---:B------:R-:W-:Y:S01]  /*15380*/  FMUL R62, R143.reuse, R163 ;  /* 0x000000a38f3e7220 */ /* 0x040fe20000400000 */
[C---:B------:R-:W-:Y:S01]  /*15390*/  FMUL R64, R140.reuse, R164 ;  /* 0x000000a48c407220 */ /* 0x040fe20000400000 */
[-C--:B------:R-:W-:Y:S01]  /*153a0*/  FMUL R61, R143, R162.reuse ;  /* 0x000000a28f3d7220 */ /* 0x080fe20000400000 */
[-C--:B------:R-:W-:Y:S01]  /*153b0*/  FFMA R60, R140, R157.reuse, R63 ;  /* 0x0000009d8c3c7223 */ /* 0x080fe2000000003f */
[-C--:B------:R-:W-:Y:S01]  /*153c0*/  FFMA R63, R141, R157.reuse, R62 ;  /* 0x0000009d8d3f7223 */ /* 0x080fe2000000003e */
[-C--:B------:R-:W-:Y:S01]  /*153d0*/  FFMA R64, R143, R157.reuse, -R64 ;  /* 0x0000009d8f407223 */ /* 0x080fe20000000840 */
[C---:B------:R-:W-:Y:S01]  /*153e0*/  FFMA R62, R142.reuse, R157, R61 ;  /* 0x0000009d8e3e7223 */ /* 0x040fe2000000003d */
[----:B------:R1:W-:Y:S01]  /*153f0*/  @P2 STG.E.128 desc[UR28][R170.64], R8 ;  /* 0x00000008aa002986 */ /* 0x0003e2000c101d1c */
[-C--:B------:R-:W-:Y:S01]  /*15400*/  FFMA R60, R142, R163.reuse, R60 ;  /* 0x000000a38e3c7223 */ /* 0x080fe2000000003c */
[C---:B------:R-:W-:Y:S01]  /*15410*/  FFMA R61, R141.reuse, -R163, R64 ;  /* 0x800000a38d3d7223 */ /* 0x040fe20000000040 */
[----:B------:R-:W-:Y:S01]  /*15420*/  ISETP.LT.AND P2, PT, R70, UR11, P5 ;  /* 0x0000000b46007c0c */ /* 0x000fe2000af41270 */
[----:B------:R-:W2:Y:S01]  /*15430*/  LDS.128 R64, [R155+UR10+0x8a0] ;  /* 0x0008a00a9b407984 */ /* 0x000ea20008000c00 */
[----:B-1----:R-:W-:Y:S01]  /*15440*/  FFMA R11, R140, R162, R63 ;  /* 0x000000a28c0b7223 */ /* 0x002fe2000000003f */
[----:B------:R-:W-:Y:S01]  /*15450*/  FFMA R9, R141, R164, R62 ;  /* 0x000000a48d097223 */ /* 0x000fe2000000003e */
[----:B------:R-:W-:-:S02]  /*15460*/  FFMA R8, R142, -R162, R61 ;  /* 0x800000a28e087223 */ /* 0x000fc4000000003d */
[----:B------:R-:W-:Y:S01]  /*15470*/  FFMA R62, R142, -R164, R11 ;  /* 0x800000a48e3e7223 */ /* 0x000fe2000000000b */
[----:B------:R-:W-:Y:S01]  /*15480*/  FFMA R9, R140, -R163, R9 ;  /* 0x800000a38c097223 */ /* 0x000fe20000000009 */
[----:B------:R-:W-:Y:S01]  /*15490*/  FFMA R11, R141, -R162, R60 ;  /* 0x800000a28d0b7223 */ /* 0x000fe2000000003c */
[-C--:B0-----:R-:W-:Y:S01]  /*154a0*/  FFMA R8, R7, R2.reuse, R8 ;  /* 0x0000000207087223 */ /* 0x081fe20000000008 */
[-C--:B------:R-:W-:Y:S01]  /*154b0*/  FFMA R62, R5, R2.reuse, R62 ;  /* 0x00000002053e7223 */ /* 0x080fe2000000003e */
        /* <DEDUP_REMOVED lines=13> */
[CC--:B----4-:R-:W-:Y:S01]  /*15590*/  FMUL R4, R136.reuse, R164.reuse ;  /* 0x000000a488047220 */ /* 0x0d0fe20000400000 */
        /* <DEDUP_REMOVED lines=10> */
[CC--:B------:R-:W-:Y:S01]  /*15640*/  FFMA R5, R138.reuse, R163.reuse, R5 ;  /* 0x000000a38a057223 */ /* 0x0c0fe20000000005 */
[C---:B------:R-:W-:Y:S01]  /*15650*/  FFMA R4, R138.reuse, -R162, R63 ;  /* 0x800000a28a047223 */ /* 0x040fe2000000003f */
[-C--:B------:R-:W-:Y:S01]  /*15660*/  FFMA R6, R138, -R164.reuse, R61 ;  /* 0x800000a48a067223 */ /* 0x080fe2000000003d */
[C---:B------:R-:W-:Y:S01]  /*15670*/  FFMA R7, R137.reuse, R164, R7 ;  /* 0x000000a489077223 */ /* 0x040fe20000000007 */
[----:B------:R-:W0:Y:S01]  /*15680*/  LDS.128 R60, [R155+UR10+0xaa0] ;  /* 0x000aa00a9b3c7984 */ /* 0x000e220008000c00 */
[----:B------:R-:W-:Y:S01]  /*15690*/  FFMA R5, R137, -R162, R5 ;  /* 0x800000a289057223 */ /* 0x000fe20000000005 */
[-C--:B--2---:R-:W-:Y:S01]  /*156a0*/  FFMA R4, R67, R2.reuse, R4 ;  /* 0x0000000243047223 */ /* 0x084fe20000000004 */
[----:B------:R-:W-:Y:S01]  /*156b0*/  FFMA R7, R136, -R163, R7 ;  /* 0x800000a388077223 */ /* 0x000fe20000000007 */
[----:B------:R1:W-:Y:S01]  /*156c0*/  @P4 STG.E.128 desc[UR28][R74.64+0x200], R8 ;  /* 0x000200084a004986 */ /* 0x0003e2000c101d1c */
        /* <DEDUP_REMOVED lines=14> */
[----:B------:R-:W-:Y:S01]  /*157b0*/  FFMA R6, R64, -R152, R67 ;  /* 0x8000009840067223 */ /* 0x000fe20000000043 */
[CC--:B-----5:R-:W-:Y:S01]  /*157c0*/  FMUL R66, R132.reuse, R164.reuse ;  /* 0x000000a484427220 */ /* 0x0e0fe20000400000 */
[C---:B------:R-:W-:Y:S01]  /*157d0*/  FMUL R67, R135.reuse, R164 ;  /* 0x000000a487437220 */ /* 0x040fe20000400000 */
[C---:B------:R-:W-:Y:S01]  /*157e0*/  FMUL R72, R135.reuse, R163 ;  /* 0x000000a387487220 */ /* 0x040fe20000400000 */
[C---:B------:R-:W-:Y:S01]  /*157f0*/  FMUL R65, R135.reuse, R162 ;  /* 0x000000a287417220 */ /* 0x040fe20000400000 */
[-C--:B------:R-:W-:Y:S01]  /*15800*/  FFMA R66, R135, R157.reuse, -R66 ;  /* 0x0000009d87427223 */ /* 0x080fe20000000842 */
[-C--:B------:R-:W-:Y:S01]  /*15810*/  FFMA R64, R132, R157.reuse, R67 ;  /* 0x0000009d84407223 */ /* 0x080fe20000000043 */
[-C--:B------:R-:W-:Y:S01]  /*15820*/  FFMA R67, R133, R157.reuse, R72 ;  /* 0x0000009d85437223 */ /* 0x080fe20000000048 */
[----:B------:R-:W-:Y:S01]  /*15830*/  FFMA R65, R134, R157, R65 ;  /* 0x0000009d86417223 */ /* 0x000fe20000000041 */
[----:B------:R2:W-:Y:S01]  /*15840*/  @P2 STG.E.128 desc[UR28][R68.64], R4 ;  /* 0x0000000444002986 */ /* 0x0005e2000c101d1c */
[----:B------:R-:W-:-:S02]  /*15850*/  ISETP.LT.AND P4, PT, R70, UR11, P6 ;  /* 0x0000000b46007c0c */ /* 0x000fc4000b781270 */
[----:B------:R-:W-:-:S04]  /*15860*/  IADD3 R70, R156, 0x8, RZ ;  /* 0x000000089c467810 */ /* 0x000fc80007ffe0ff */
[----:B------:R-:W-:Y:S01]  /*15870*/  ISETP.LT.AND P3, PT, R70, UR11, P1 ;  /* 0x0000000b46007c0c */ /* 0x000fe20008f61270 */
[----:B-1----:R-:W-:Y:S01]  /*15880*/  FFMA R11, R133, -R163, R66 ;  /* 0x800000a3850b7223 */ /* 0x002fe20000000042 */
[----:B------:R-:W-:Y:S01]  /*15890*/  FFMA R9, R132, R162, R67 ;  /* 0x000000a284097223 */ /* 0x000fe20000000043 */
[----:B------:R-:W-:-:S04]  /*158a0*/  IADD3 R66, P2, R172, R166, RZ ;  /* 0x000000a6ac427210 */ /* 0x000fc80007f5e0ff */
[----:B------:R-:W-:Y:S02]  /*158b0*/  @P4 MOV R10, R68 ;  /* 0x00000044000a4202 */ /* 0x000fe40000000f00 */
[----:B------:R-:W-:Y:S01]  /*158c0*/  IADD3.X R67, R173, R148, RZ, P2, !PT ;  /* 0x00000094ad437210 */ /* 0x000fe200017fe4ff */
[CC--:B--2---:R-:W-:Y:S01]  /*158d0*/  FFMA R5, R134.reuse, R163.reuse, R64 ;  /* 0x000000a386057223 */ /* 0x0c4fe20000000040 */
[C---:B------:R-:W-:Y:S01]  /*158e0*/  FFMA R7, R133.reuse, R164, R65 ;  /* 0x000000a485077223 */ /* 0x040fe20000000041 */
[C---:B------:R-:W-:Y:S01]  /*158f0*/  FFMA R4, R134.reuse, -R162, R11 ;  /* 0x800000a286047223 */ /* 0x040fe2000000000b */
[----:B------:R-:W-:Y:S01]  /*15900*/  FFMA R6, R134, -R164, R9 ;  /* 0x800000a486067223 */ /* 0x000fe20000000009 */
[----:B------:R-:W-:Y:S01]  /*15910*/  FFMA R5, R133, -R162, R5 ;  /* 0x800000a285057223 */ /* 0x000fe20000000005 */
[----:B------:R-:W-:Y:S01]  /*15920*/  FFMA R7, R132, -R163, R7 ;  /* 0x800000a384077223 */ /* 0x000fe20000000007 */
[-C--:B0-----:R-:W-:Y:S01]  /*15930*/  FFMA R4, R63, R2.reuse, R4 ;  /* 0x000000023f047223 */ /* 0x081fe20000000004 */
[----:B------:R-:W-:Y:S01]  /*15940*/  @P4 MOV R11, R69 ;  /* 0x00000045000b4202 */ /* 0x000fe20000000f00 */
        /* <DEDUP_REMOVED lines=17> */
[----:B------:R-:W-:Y:S02]  /*15a60*/  IADD3 R65, P2, R166, 0x200, RZ ;  /* 0x00000200a6417810 */ /* 0x000fe40007f5e0ff */
[----:B------:R-:W-:Y:S02]  /*15a70*/  ISETP.LT.AND P3, PT, R70, UR11, P0 ;  /* 0x0000000b46007c0c */ /* 0x000fe40008761270 */
[----:B------:R-:W-:Y:S02]  /*15a80*/  IADD3.X R64, RZ, R148, RZ, P2, !PT ;  /* 0x00000094ff407210 */ /* 0x000fe400017fe4ff */
[----:B------:R-:W-:-:S04]  /*15a90*/  IADD3 R8, P2, R65, R172, RZ ;  /* 0x000000ac41087210 */ /* 0x000fc80007f5e0ff */
[----:B------:R-:W-:-:S05]  /*15aa0*/  IADD3.X R9, R64, R173, RZ, P2, !PT ;  /* 0x000000ad40097210 */ /* 0x000fca00017fe4ff */
[----:B------:R-:W3:Y:S01]  /*15ab0*/  @P3 LDG.E.LTC128B.128 R140, desc[UR28][R8.64] ;  /* 0x0000001c088c3981 */ /* 0x000ee2000c1e1d20 */
[----:B------:R-:W-:Y:S02]  /*15ac0*/  IADD3 R71, R156, 0xa, RZ ;  /* 0x0000000a9c477810 */ /* 0x000fe40007ffe0ff */
[----:B------:R-:W-:Y:S02]  /*15ad0*/  IADD3 R72, P2, R160, R166, RZ ;  /* 0x000000a6a0487210 */ /* 0x000fe40007f5e0ff */
[----:B------:R-:W-:Y:S02]  /*15ae0*/  ISETP.LT.AND P3, PT, R71, UR11, P1 ;  /* 0x0000000b47007c0c */ /* 0x000fe40008f61270 */
[----:B------:R-:W-:-:S11]  /*15af0*/  IADD3.X R73, R161, R148, RZ, P2, !PT ;  /* 0x00000094a1497210 */ /* 0x000fd600017fe4ff */
[----:B------:R-:W4:Y:S01]  /*15b00*/  @P3 LDG.E.LTC128B.128 R136, desc[UR28][R72.64] ;  /* 0x0000001c48883981 */ /* 0x000f22000c1e1d20 */
[----:B------:R-:W-:Y:S02]  /*15b10*/  ISETP.LT.AND P3, PT, R71, UR11, P0 ;  /* 0x0000000b47007c0c */ /* 0x000fe40008761270 */
[----:B0-----:R-:W-:-:S04]  /*15b20*/  IADD3 R4, P2, R65, R160, RZ ;  /* 0x000000a041047210 */ /* 0x001fc80007f5e0ff */
[----:B------:R-:W-:-:S07]  /*15b30*/  IADD3.X R5, R64, R161, RZ, P2, !PT ;  /* 0x000000a140057210 */ /* 0x000fce00017fe4ff */
[----:B------:R0:W5:Y:S01]  /*15b40*/  @P3 LDG.E.LTC128B.128 R132, desc[UR28][R4.64] ;  /* 0x0000001c04843981 */ /* 0x000162000c1e1d20 */
[----:B------:R-:W-:Y:S01]  /*15b50*/  ISETP.LT.AND P2, PT, R70, UR11, P5 ;  /* 0x0000000b46007c0c */ /* 0x000fe2000af41270 */
[----:B------:R-:W-:Y:S01]  /*15b60*/  UIADD3 UR7, UP0, UR4, 0x200, URZ ;  /* 0x0000020004077890 */ /* 0x000fe2000ff1e03f */
[----:B------:R-:W-:Y:S01]  /*15b70*/  BAR.SYNC.DEFER_BLOCKING 0x0 ;  /* 0x0000000000007b1d */ /* 0x000fe20000010000 */
[----:B------:R-:W-:Y:S02]  /*15b80*/  IADD3 R74, P3, R170, UR4, RZ ;  /* 0x00000004aa4a7c10 */ /* 0x000fe4000ff7e0ff */
[----:B------:R-:W-:Y:S01]  /*15b90*/  UIADD3.X UR6, URZ, UR5, URZ, UP0, !UPT ;  /* 0x000000053f067290 */ /* 0x000fe200087fe43f */
[----:B------:R-:W-:Y:S02]  /*15ba0*/  ISETP.LT.AND P4, PT, R70, UR11, P6 ;  /* 0x0000000b46007c0c */ /* 0x000fe4000b781270 */
[----:B------:R-:W-:Y:S01]  /*15bb0*/  IADD3.X R75, R171, UR5, RZ, P3, !PT ;  /* 0x00000005ab4b7c10 */ /* 0x000fe20009ffe4ff */
[----:B------:R-:W-:Y:S04]  /*15bc0*/  STS.128 [R154], R12 ;  /* 0x0000000c9a007388 */ /* 0x000fe80000000c00 */
[----:B------:R-:W-:Y:S04]  /*15bd0*/  STS.128 [R154+0x80], R56 ;  /* 0x000080389a007388 */ /* 0x000fe80000000c00 */
[----:B------:R1:W-:Y:S04]  /*15be0*/  STS.128 [R154+0x100], R76 ;  /* 0x0001004c9a007388 */ /* 0x0003e80000000c00 */
[----:B------:R-:W-:Y:S01]  /*15bf0*/  STS.128 [R154+0x180], R120 ;  /* 0x000180789a007388 */ /* 0x000fe20000000c00 */
[----:B------:R-:W-:Y:S01]  /*15c00*/  BAR.SYNC.DEFER_BLOCKING 0x0 ;  /* 0x0000000000007b1d */ /* 0x000fe20000010000 */
[----:B-1----:R-:W-:-:S05]  /*15c10*/  IADD3 R76, P3, R170, UR7, RZ ;  /* 0x00000007aa4c7c10 */ /* 0x002fca000ff7e0ff */
[----:B------:R-:W1:Y:S01]  /*15c20*/  LDS.128 R60, [R155+UR10] ;  /* 0x0000000a9b3c7984 */ /* 0x000e620008000c00 */
[----:B------:R-:W-:Y:S01]  /*15c30*/  IADD3.X R77, R171, UR6, RZ, P3, !PT ;  /* 0x00000006ab4d7c10 */ /* 0x000fe20009ffe4ff */
        /* <DEDUP_REMOVED lines=22> */
[C---:B------:R-:W-:Y:S01]  /*15da0*/  FFMA R10, R63.reuse, R152, R11 ;  /* 0x000000983f0a7223 */ /* 0x040fe2000000000b */
[----:B------:R-:W-:Y:S01]  /*15db0*/  FFMA R8, R63, R3, R8 ;  /* 0x000000033f087223 */ /* 0x000fe20000000008 */
[-C--:B------:R-:W-:Y:S01]  /*15dc0*/  FFMA R12, R60, -R153.reuse, R13 ;  /* 0x800000993c0c7223 */ /* 0x080fe2000000000d */
[C---:B---3--:R-:W-:Y:S01]  /*15dd0*/  FMUL R13, R143.reuse, R164 ;  /* 0x000000a48f0d7220 */ /* 0x048fe20000400000 */
[----:B------:R-:W-:Y:S01]  /*15de0*/  FMUL R57, R143, R162 ;  /* 0x000000a28f397220 */ /* 0x000fe20000400000 */
[C---:B------:R-:W-:Y:S01]  /*15df0*/  FFMA R11, R61.reuse, R153, R8 ;  /* 0x000000993d0b7223 */ /* 0x040fe20000000008 */
[----:B------:R-:W-:Y:S01]  /*15e00*/  FFMA R8, R62, R152, R9 ;  /* 0x000000983e087223 */ /* 0x000fe20000000009 */
[----:B------:R-:W-:Y:S01]  /*15e10*/  FFMA R9, R60, R3, R10 ;  /* 0x000000033c097223 */ /* 0x000fe2000000000a */
[----:B------:R-:W-:Y:S01]  /*15e20*/  FMUL R14, R140, R164 ;  /* 0x000000a48c0e7220 */ /* 0x000fe20000400000 */
[-C--:B------:R-:W-:Y:S01]  /*15e30*/  FFMA R10, R60, -R152.reuse, R11 ;  /* 0x800000983c0a7223 */ /* 0x080fe2000000000b */
[----:B------:R-:W-:Y:S01]  /*15e40*/  FFMA R11, R61, -R152, R12 ;  /* 0x800000983d0b7223 */ /* 0x000fe2000000000c */
[----:B------:R-:W-:Y:S01]  /*15e50*/  FMUL R56, R143, R163 ;  /* 0x000000a38f387220 */ /* 0x000fe20000400000 */
[----:B------:R-:W-:Y:S01]  /*15e60*/  FFMA R8, R61, -R3, R8 ;  /* 0x800000033d087223 */ /* 0x000fe20000000008 */
[C---:B------:R-:W-:Y:S01]  /*15e70*/  FFMA R9, R62.reuse, -R153, R9 ;  /* 0x800000993e097223 */ /* 0x040fe20000000009 */
[----:B------:R-:W-:Y:S01]  /*15e80*/  FFMA R11, R62, -R3, R11 ;  /* 0x800000033e0b7223 */ /* 0x000fe2000000000b */
[-C--:B------:R-:W-:Y:S01]  /*15e90*/  FFMA R12, R140, R157.reuse, R13 ;  /* 0x0000009d8c0c7223 */ /* 0x080fe2000000000d */
[CC--:B------:R-:W-:Y:S01]  /*15ea0*/  FFMA R57, R142.reuse, R157.reuse, R57 ;  /* 0x0000009d8e397223 */ /* 0x0c0fe20000000039 */
[-C--:B------:R-:W-:Y:S01]  /*15eb0*/  FFMA R14, R143, R157.reuse, -R14 ;  /* 0x0000009d8f0e7223 */ /* 0x080fe2000000080e */
[C---:B------:R-:W-:Y:S01]  /*15ec0*/  FFMA R15, R141.reuse, R157, R56 ;  /* 0x0000009d8d0f7223 */ /* 0x040fe20000000038 */
[----:B------:R1:W-:Y:S01]  /*15ed0*/  @P2 STG.E.128 desc[UR28][R74.64], R8 ;  /* 0x000000084a002986 */ /* 0x0003e2000c101d1c */
[-C--:B------:R-:W-:Y:S01]  /*15ee0*/  FFMA R12, R142, R163.reuse, R12 ;  /* 0x000000a38e0c7223 */ /* 0x080fe2000000000c */
[----:B------:R-:W-:Y:S01]  /*15ef0*/  FFMA R13, R141, -R163, R14 ;  /* 0x800000a38d0d7223 */ /* 0x000fe2000000000e */
[----:B------:R-:W-:Y:S01]  /*15f00*/  FFMA R15, R140, R162, R15 ;  /* 0x000000a28c0f7223 */ /* 0x000fe2000000000f */
[----:B------:R-:W-:-:S02]  /*15f10*/  ISETP.LT.AND P2, PT, R71, UR11, P5 ;  /* 0x0000000b47007c0c */ /* 0x000fc4000af41270 */
[----:B------:R-:W-:Y:S01]  /*15f20*/  IADD3 R63, R156, 0xc, RZ ;  /* 0x0000000c9c3f7810 */ /* 0x000fe20007ffe0ff */
[CC--:B------:R-:W-:Y:S01]  /*15f30*/  FFMA R14, R142.reuse, -R164.reuse, R15 ;  /* 0x800000a48e0e7223 */ /* 0x0c0fe2000000000f */
[-C--:B-----5:R-:W-:Y:S01]  /*15f40*/  FMUL R62, R135, R163.reuse ;  /* 0x000000a3873e7220 */ /* 0x0a0fe20000400000 */
[C---:B-1----:R-:W-:Y:S01]  /*15f50*/  FFMA R8, R141.reuse, R164, R57 ;  /* 0x000000a48d087223 */ /* 0x042fe20000000039 */
[-C--:B------:R-:W-:Y:S01]  /*15f60*/  FFMA R11, R141, -R162.reuse, R12 ;  /* 0x800000a28d0b7223 */ /* 0x080fe2000000000c */
[----:B------:R-:W1:Y:S01]  /*15f70*/  LDS.128 R56, [R155+UR10+0x8a0] ;  /* 0x0008a00a9b387984 */ /* 0x000e620008000c00 */
[----:B------:R-:W-:Y:S01]  /*15f80*/  FFMA R12, R142, -R162, R13 ;  /* 0x800000a28e0c7223 */ /* 0x000fe2000000000d */
[----:B------:R-:W-:Y:S01]  /*15f90*/  FFMA R9, R140, -R163, R8 ;  /* 0x800000a38c097223 */ /* 0x000fe20000000008 */
[-C--:B0-----:R-:W-:Y:S02]  /*15fa0*/  FFMA R8, R4, R2.reuse, R11 ;  /* 0x0000000204087223 */ /* 0x081fe4000000000b */
[-C--:B------:R-:W-:Y:S01]  /*15fb0*/  FFMA R11, R7, R2.reuse, R12 ;  /* 0x00000002070b7223 */ /* 0x080fe2000000000c */
[-C--:B------:R-:W-:Y:S01]  /*15fc0*/  FFMA R10, R6, R2.reuse, R9 ;  /* 0x00000002060a7223 */ /* 0x080fe20000000009 */
[----:B------:R-:W-:Y:S01]  /*15fd0*/  FFMA R9, R5, R2, R14 ;  /* 0x0000000205097223 */ /* 0x000fe2000000000e */
[CC--:B------:R-:W-:Y:S01]  /*15fe0*/  FFMA R13, R7.reuse, R153.reuse, R8 ;  /* 0x00000099070d7223 */ /* 0x0c0fe20000000008 */
[----:B------:R-:W-:Y:S01]  /*15ff0*/  FFMA R11, R4, -R153, R11 ;  /* 0x80000099040b7223 */ /* 0x000fe2000000000b */
[C---:B------:R-:W-:Y:S01]  /*16000*/  FFMA R10, R7.reuse, R3, R10 ;  /* 0x00000003070a7223 */ /* 0x040fe2000000000a */
[-C--:B------:R-:W-:Y:S01]  /*16010*/  FFMA R9, R7, R152.reuse, R9 ;  /* 0x0000009807097223 */ /* 0x080fe20000000009 */
[-C--:B------:R-:W-:Y:S01]  /*16020*/  FFMA R8, R6, R152.reuse, R13 ;  /* 0x0000009806087223 */ /* 0x080fe2000000000d */
[CC--:B------:R-:W-:Y:S01]  /*16030*/  FFMA R11, R5.reuse, -R152.reuse, R11 ;  /* 0x80000098050b7223 */ /* 0x0c0fe2000000000b */
[C---:B------:R-:W-:Y:S01]  /*16040*/  FFMA R7, R5.reuse, R153, R10 ;  /* 0x0000009905077223 */ /* 0x040fe2000000000a */
[-C--:B------:R-:W-:Y:S01]  /*16050*/  FFMA R12, R4, R3.reuse, R9 ;  /* 0x00000003040c7223 */ /* 0x080fe20000000009 */
[-C--:B------:R-:W-:Y:S01]  /*16060*/  FFMA R8, R5, -R3.reuse, R8 ;  /* 0x8000000305087223 */ /* 0x080fe20000000008 */
[----:B------:R-:W-:Y:S01]  /*16070*/  FFMA R11, R6, -R3, R11 ;  /* 0x80000003060b7223 */ /* 0x000fe2000000000b */
[----:B------:R-:W-:Y:S01]  /*16080*/  FFMA R10, R4, -R152, R7 ;  /* 0x80000098040a7223 */ /* 0x000fe20000000007 */
[----:B------:R-:W-:Y:S01]  /*16090*/  FFMA R9, R6, -R153, R12 ;  /* 0x8000009906097223 */ /* 0x000fe2000000000c */
[CC--:B----4-:R-:W-:Y:S01]  /*160a0*/  FMUL R4, R136.reuse, R164.reuse ;  /* 0x000000a488047220 */ /* 0x0d0fe20000400000 */
[C---:B------:R-:W-:Y:S01]  /*160b0*/  FMUL R6, R139.reuse, R163 ;  /* 0x000000a38b067220 */ /* 0x040fe20000400000 */
[C---:B------:R-:W-:Y:S01]  /*160c0*/  FMUL R5, R139.reuse, R164 ;  /* 0x000000a48b057220 */ /* 0x040fe20000400000 */
[CC--:B------:R-:W-:Y:S01]  /*160d0*/  FMUL R7, R139.reuse, R162.reuse ;  /* 0x000000a28b077220 */ /* 0x0c0fe20000400000 */
[-C--:B------:R-:W-:Y:S01]  /*160e0*/  FFMA R4, R139, R157.reuse, -R4 ;  /* 0x0000009d8b047223 */ /* 0x080fe20000000804 */
[CC--:B------:R-:W-:Y:S01]  /*160f0*/  FFMA R13, R137.reuse, R157.reuse, R6 ;  /* 0x0000009d890d7223 */ /* 0x0c0fe20000000006 */
[-C--:B------:R-:W-:Y:S01]  /*16100*/  FFMA R5, R136, R157.reuse, R5 ;  /* 0x0000009d88057223 */ /* 0x080fe20000000005 */
[----:B------:R-:W-:Y:S01]  /*16110*/  FFMA R7, R138, R157, R7 ;  /* 0x0000009d8a077223 */ /* 0x000fe20000000007 */
[CC--:B------:R-:W-:Y:S01]  /*16120*/  FFMA R15, R137.reuse, -R163.reuse, R4 ;  /* 0x800000a3890f7223 */ /* 0x0c0fe20000000004 */
[----:B------:R-:W-:Y:S01]  /*16130*/  FFMA R13, R136, R162, R13 ;  /* 0x000000a2880d7223 */ /* 0x000fe2000000000d */
[CC--:B------:R-:W-:Y:S01]  /*16140*/  FFMA R5, R138.reuse, R163.reuse, R5 ;  /* 0x000000a38a057223 */ /* 0x0c0fe20000000005 */
[C---:B------:R-:W-:Y:S01]  /*16150*/  FFMA R7, R137.reuse, R164, R7 ;  /* 0x000000a489077223 */ /* 0x040fe20000000007 */
[C---:B------:R-:W-:Y:S01]  /*16160*/  FFMA R60, R138.reuse, -R162, R15 ;  /* 0x800000a28a3c7223 */ /* 0x040fe2000000000f */
[----:B------:R-:W-:Y:S01]  /*16170*/  FFMA R4, R138, -R164, R13 ;  /* 0x800000a48a047223 */ /* 0x000fe2000000000d */
[----:B------:R-:W-:Y:S01]  /*16180*/  FFMA R5, R137, -R162, R5 ;  /* 0x800000a289057223 */ /* 0x000fe20000000005 */
[----:B------:R-:W0:Y:S01]  /*16190*/  LDS.128 R12, [R155+UR10+0xaa0] ;  /* 0x000aa00a9b0c7984 */ /* 0x000e220008000c00 */
[----:B------:R-:W-:-:S03]  /*161a0*/  FFMA R7, R136, -R163, R7 ;  /* 0x800000a388077223 */ /* 0x000fc60000000007 */
[----:B------:R2:W-:Y:S01]  /*161b0*/  @P4 STG.E.128 desc[UR28][R76.64], R8 ;  /* 0x000000084c004986 */ /* 0x0005e2000c101d1c */
[-C--:B-1----:R-:W-:Y:S01]  /*161c0*/  FFMA R6, R56, R2.reuse, R5 ;  /* 0x0000000238067223 */ /* 0x082fe20000000005 */
[-C--:B------:R-:W-:Y:S01]  /*161d0*/  FFMA R61, R59, R2.reuse, R60 ;  /* 0x000000023b3d7223 */ /* 0x080fe2000000003c */
[-C--:B------:R-:W-:Y:S01]  /*161e0*/  FFMA R5, R57, R2.reuse, R4 ;  /* 0x0000000239057223 */ /* 0x080fe20000000004 */
[----:B------:R-:W-:Y:S01]  /*161f0*/  FFMA R4, R58, R2, R7 ;  /* 0x000000023a047223 */ /* 0x000fe20000000007 */
[CC--:B------:R-:W-:Y:S01]  /*16200*/  FFMA R7, R59.reuse, R153.reuse, R6 ;  /* 0x000000993b077223 */ /* 0x0c0fe20000000006 */
[----:B------:R-:W-:Y:S01]  /*16210*/  FFMA R6, R56, -R153, R61 ;  /* 0x8000009938067223 */ /* 0x000fe2000000003d */
[CC--:B------:R-:W-:Y:S01]  /*16220*/  FFMA R5, R59.reuse, R152.reuse, R5 ;  /* 0x000000983b057223 */ /* 0x0c0fe20000000005 */
[-C--:B------:R-:W-:Y:S01]  /*16230*/  FFMA R4, R59, R3.reuse, R4 ;  /* 0x000000033b047223 */ /* 0x080fe20000000004 */
[----:B------:R-:W-:Y:S01]  /*16240*/  IADD3 R60, P3, R68, UR4, RZ ;  /* 0x00000004443c7c10 */ /* 0x000fe2000ff7e0ff */
[CC--:B------:R-:W-:Y:S01]  /*16250*/  FFMA R61, R57.reuse, -R152.reuse, R6 ;  /* 0x80000098393d7223 */ /* 0x0c0fe20000000006 */
[----:B------:R-:W-:Y:S01]  /*16260*/  FFMA R6, R58, R152, R7 ;  /* 0x000000983a067223 */ /* 0x000fe20000000007 */
[----:B------:R-:W-:Y:S01]  /*16270*/  FFMA R5, R56, R3, R5 ;  /* 0x0000000338057223 */ /* 0x000fe20000000005 */
[C---:B------:R-:W-:Y:S01]  /*16280*/  FFMA R59, R57.reuse, R153, R4 ;  /* 0x00000099393b7223 */ /* 0x040fe20000000004 */
[CC--:B------:R-:W-:Y:S01]  /*16290*/  FFMA R7, R58.reuse, -R3.reuse, R61 ;  /* 0x800000033a077223 */ /* 0x0c0fe2000000003d */
[----:B------:R-:W-:Y:S01]  /*162a0*/  FFMA R4, R57, -R3, R6 ;  /* 0x8000000339047223 */ /* 0x000fe20000000006 */
[----:B------:R-:W-:Y:S01]  /*162b0*/  FMUL R57, R135, R164 ;  /* 0x000000a487397220 */ /* 0x000fe20000400000 */
[----:B------:R-:W-:Y:S01]  /*162c0*/  FFMA R5, R58, -R153, R5 ;  /* 0x800000993a057223 */ /* 0x000fe20000000005 */
[----:B------:R-:W-:Y:S01]  /*162d0*/  FFMA R6, R56, -R152, R59 ;  /* 0x8000009838067223 */ /* 0x000fe2000000003b */
[----:B------:R-:W-:Y:S01]  /*162e0*/  IADD3.X R61, R69, UR5, RZ, P3, !PT ;  /* 0x00000005453d7c10 */ /* 0x000fe20009ffe4ff */
[----:B------:R-:W-:Y:S01]  /*162f0*/  FMUL R59, R135, R162 ;  /* 0x000000a2873b7220 */ /* 0x000fe20000400000 */
[C---:B------:R-:W-:Y:S01]  /*16300*/  FMUL R58, R132.reuse, R164 ;  /* 0x000000a4843a7220 */ /* 0x040fe20000400000 */
[-C--:B------:R-:W-:Y:S01]  /*16310*/  FFMA R56, R132, R157.reuse, R57 ;  /* 0x0000009d84387223 */ /* 0x080fe20000000039 */
[----:B------:R-:W-:Y:S01]  /*16320*/  FFMA R57, R133, R157, R62 ;  /* 0x0000009d85397223 */ /* 0x000fe2000000003e */
[----:B------:R1:W-:Y:S01]  /*16330*/  @P2 STG.E.128 desc[UR28][R60.64], R4 ;  /* 0x000000043c002986 */ /* 0x0003e2000c101d1c */
[----:B------:R-:W-:-:S02]  /*16340*/  ISETP.LT.AND P4, PT, R71, UR11, P6 ;  /* 0x0000000b47007c0c */ /* 0x000fc4000b781270 */
[----:B------:R-:W-:Y:S02]  /*16350*/  IADD3 R68, P2, R68, UR7, RZ ;  /* 0x0000000744447c10 */ /* 0x000fe4000ff5e0ff */
[----:B------:R-:W-:Y:S02]  /*16360*/  ISETP.LT.AND P3, PT, R63, UR11, P1 ;  /* 0x0000000b3f007c0c */ /* 0x000fe40008f61270 */
[----:B------:R-:W-:Y:S01]  /*16370*/  IADD3.X R69, R69, UR6, RZ, P2, !PT ;  /* 0x0000000645457c10 */ /* 0x000fe200097fe4ff */
[-C--:B--2---:R-:W-:Y:S01]  /*16380*/  FFMA R10, R134, R157.reuse, R59 ;  /* 0x0000009d860a7223 */ /* 0x084fe2000000003b */
[----:B------:R-:W-:Y:S01]  /*16390*/  FFMA R8, R135, R157, -R58 ;  /* 0x0000009d87087223 */ /* 0x000fe2000000083a */
[----:B------:R-:W-:Y:S01]  /*163a0*/  FFMA R11, R132, R162, R57 ;  /* 0x000000a2840b7223 */ /* 0x000fe20000000039 */
[----:B------:R-:W-:Y:S02]  /*163b0*/  IADD3 R58, P2, R66, R166, RZ ;  /* 0x000000a6423a7210 */ /* 0x000fe40007f5e0ff */
[----:B------:R-:W-:-:S02]  /*163c0*/  FFMA R9, R133, -R163, R8 ;  /* 0x800000a385097223 */ /* 0x000fc40000000008 */
[----:B------:R-:W-:Y:S02]  /*163d0*/  IADD3.X R59, R67, R148, RZ, P2, !PT ;  /* 0x00000094433b7210 */ /* 0x000fe400017fe4ff */
[----:B------:R-:W-:-:S04]  /*163e0*/  FFMA R8, R134, -R162, R9 ;  /* 0x800000a286087223 */ /* 0x000fc80000000009 */
[----:B0-----:R-:W-:-:S04]  /*163f0*/  FFMA R9, R15, R2, R8 ;  /* 0x000000020f097223 */ /* 0x001fc80000000008 */
[----:B------:R-:W-:-:S04]  /*16400*/  FFMA R8, R12, -R153, R9 ;  /* 0x800000990c087223 */ /* 0x000fc80000000009 */
[----:B------:R-:W-:Y:S01]  /*16410*/  FFMA R8, R13, -R152, R8 ;  /* 0x800000980d087223 */ /* 0x000fe20000000008 */
[CC--:B-1----:R-:W-:Y:S01]  /*16420*/  FFMA R5, R134.reuse, R163.reuse, R56 ;  /* 0x000000a386057223 */ /* 0x0c2fe20000000038 */
[CC--:B------:R-:W-:Y:S01]  /*16430*/  FFMA R7, R133.reuse, R164.reuse, R10 ;  /* 0x000000a485077223 */ /* 0x0c0fe2000000000a */
[----:B------:R-:W-:Y:S02]  /*16440*/  FFMA R4, R134, -R164, R11 ;  /* 0x800000a486047223 */ /* 0x000fe4000000000b */
[----:B------:R-:W-:Y:S01]  /*16450*/  FFMA R5, R133, -R162, R5 ;  /* 0x800000a285057223 */ /* 0x000fe20000000005 */
[----:B------:R-:W-:-:S03]  /*16460*/  FFMA R7, R132, -R163, R7 ;  /* 0x800000a384077223 */ /* 0x000fc60000000007 */
[-C--:B------:R-:W-:Y:S01]  /*16470*/  FFMA R6, R12, R2.reuse, R5 ;  /* 0x000000020c067223 */ /* 0x080fe20000000005 */
[-C--:B------:R-:W-:Y:S01]  /*16480*/  FFMA R5, R13, R2.reuse, R4 ;  /* 0x000000020d057223 */ /* 0x080fe20000000004 */
[C---:B------:R-:W-:Y:S02]  /*16490*/  FFMA R4, R14.reuse, R2, R7 ;  /* 0x000000020e047223 */ /* 0x040fe40000000007 */
[C---:B------:R-:W-:Y:S01]  /*164a0*/  FFMA R7, R15.reuse, R153, R6 ;  /* 0x000000990f077223 */ /* 0x040fe20000000006 */
[CC--:B------:R-:W-:Y:S01]  /*164b0*/  FFMA R5, R15.reuse, R152.reuse, R5 ;  /* 0x000000980f057223 */ /* 0x0c0fe20000000005 */
[-C--:B------:R-:W-:Y:S02]  /*164c0*/  FFMA R4, R15, R3.reuse, R4 ;  /* 0x000000030f047223 */ /* 0x080fe40000000004 */
        /* <DEDUP_REMOVED lines=10> */
[----:B------:R-:W-:-:S04]  /*16570*/  IADD3 R8, P2, R65, R66, RZ ;  /* 0x0000004241087210 */ /* 0x000fc80007f5e0ff */
[----:B------:R-:W-:-:S07]  /*16580*/  IADD3.X R9, R64, R67, RZ, P2, !PT ;  /* 0x0000004340097210 */ /* 0x000fce00017fe4ff */
        /* <DEDUP_REMOVED lines=10> */
[----:B------:R-:W-:Y:S01]  /*16630*/  BAR.SYNC.DEFER_BLOCKING 0x0 ;  /* 0x0000000000007b1d */ /* 0x000fe20000010000 */
[C---:B------:R-:W-:Y:S02]  /*16640*/  ISETP.LT.AND P2, PT, R63.reuse, UR11, P5 ;  /* 0x0000000b3f007c0c */ /* 0x040fe4000af41270 */
[----:B------:R-:W-:-:S03]  /*16650*/  ISETP.LT.AND P4, PT, R63, UR11, P6 ;  /* 0x0000000b3f007c0c */ /* 0x000fc6000b781270 */
[----:B------:R-:W-:Y:S04]  /*16660*/  STS.128 [R154], R16 ;  /* 0x000000109a007388 */ /* 0x000fe80000000c00 */
[----:B------:R1:W-:Y:S04]  /*16670*/  STS.128 [R154+0x80], R52 ;  /* 0x000080349a007388 */ /* 0x0003e80000000c00 */
[----:B------:R-:W-:Y:S04]  /*16680*/  STS.128 [R154+0x100], R80 ;  /* 0x000100509a007388 */ /* 0x000fe80000000c00 */
[----:B------:R-:W-:Y:S01]  /*16690*/  STS.128 [R154+0x180], R116 ;  /* 0x000180749a007388 */ /* 0x000fe20000000c00 */
[----:B------:R-:W-:Y:S01]  /*166a0*/  BAR.SYNC.DEFER_BLOCKING 0x0 ;  /* 0x0000000000007b1d */ /* 0x000fe20000010000 */
[----:B-1----:R-:W-:-:S04]  /*166b0*/  IADD3 R52, P3, R74, UR4, RZ ;  /* 0x000000044a347c10 */ /* 0x002fc8000ff7e0ff */
[----:B------:R-:W-:Y:S01]  /*166c0*/  IADD3.X R53, R75, UR5, RZ, P3, !PT ;  /* 0x000000054b357c10 */ /* 0x000fe20009ffe4ff */
[----:B------:R-:W1:Y:S01]  /*166d0*/  LDS.128 R12, [R155+UR10] ;  /* 0x0000000a9b0c7984 */ /* 0x000e620008000c00 */
[----:B------:R-:W-:-:S04]  /*166e0*/  IADD3 R66, P3, R74, UR7, RZ ;  /* 0x000000074a427c10 */ /* 0x000fc8000ff7e0ff */
        /* <DEDUP_REMOVED lines=25> */
[----:B------:R-:W-:Y:S01]  /*16880*/  FFMA R16, R12, -R153, R17 ;  /* 0x800000990c107223 */ /* 0x000fe20000000011 */
[----:B---3--:R-:W-:-:S02]  /*16890*/  FMUL R17, R143, R162 ;  /* 0x000000a28f117220 */ /* 0x008fc40000400000 */
[C---:B------:R-:W-:Y:S01]  /*168a0*/  FFMA R11, R13.reuse, R153, R8 ;  /* 0x000000990d0b7223 */ /* 0x040fe20000000008 */
[-C--:B------:R-:W-:Y:S01]  /*168b0*/  FFMA R8, R14, R152.reuse, R9 ;  /* 0x000000980e087223 */ /* 0x080fe20000000009 */
[----:B------:R-:W-:Y:S01]  /*168c0*/  FFMA R9, R12, R3, R10 ;  /* 0x000000030c097223 */ /* 0x000fe2000000000a */
[----:B------:R-:W-:Y:S01]  /*168d0*/  FFMA R17, R142, R157, R17 ;  /* 0x0000009d8e117223 */ /* 0x000fe20000000011 */
[-C--:B------:R-:W-:Y:S01]  /*168e0*/  FFMA R10, R12, -R152.reuse, R11 ;  /* 0x800000980c0a7223 */ /* 0x080fe2000000000b */
[C---:B------:R-:W-:Y:S01]  /*168f0*/  FFMA R11, R13.reuse, -R152, R16 ;  /* 0x800000980d0b7223 */ /* 0x040fe20000000010 */
[----:B------:R-:W-:Y:S01]  /*16900*/  FFMA R8, R13, -R3, R8 ;  /* 0x800000030d087223 */ /* 0x000fe20000000008 */
[C---:B------:R-:W-:Y:S01]  /*16910*/  FFMA R9, R14.reuse, -R153, R9 ;  /* 0x800000990e097223 */ /* 0x040fe20000000009 */
[CC--:B------:R-:W-:Y:S01]  /*16920*/  FMUL R13, R143.reuse, R164.reuse ;  /* 0x000000a48f0d7220 */ /* 0x0c0fe20000400000 */
[----:B------:R-:W-:Y:S01]  /*16930*/  FFMA R11, R14, -R3, R11 ;  /* 0x800000030e0b7223 */ /* 0x000fe2000000000b */
[C---:B------:R-:W-:Y:S01]  /*16940*/  FMUL R14, R140.reuse, R164 ;  /* 0x000000a48c0e7220 */ /* 0x040fe20000400000 */
[----:B------:R-:W-:Y:S01]  /*16950*/  FMUL R16, R143, R163 ;  /* 0x000000a38f107220 */ /* 0x000fe20000400000 */
[----:B------:R-:W-:-:S02]  /*16960*/  FFMA R12, R140, R157, R13 ;  /* 0x0000009d8c0c7223 */ /* 0x000fc4000000000d */
[-C--:B------:R-:W-:Y:S01]  /*16970*/  FFMA R14, R143, R157.reuse, -R14 ;  /* 0x0000009d8f0e7223 */ /* 0x080fe2000000080e */
[C---:B------:R-:W-:Y:S01]  /*16980*/  FFMA R13, R141.reuse, R157, R16 ;  /* 0x0000009d8d0d7223 */ /* 0x040fe20000000010 */
[----:B------:R1:W-:Y:S01]  /*16990*/  @P2 STG.E.128 desc[UR28][R52.64], R8 ;  /* 0x0000000834002986 */ /* 0x0003e2000c101d1c */
[-C--:B------:R-:W-:Y:S01]  /*169a0*/  FFMA R12, R142, R163.reuse, R12 ;  /* 0x000000a38e0c7223 */ /* 0x080fe2000000000c */
[-C--:B------:R-:W-:Y:S01]  /*169b0*/  FFMA R15, R141, -R163.reuse, R14 ;  /* 0x800000a38d0f7223 */ /* 0x080fe2000000000e */
[-C--:B------:R-:W-:Y:S01]  /*169c0*/  FFMA R13, R140, R162.reuse, R13 ;  /* 0x000000a28c0d7223 */ /* 0x080fe2000000000d */
[----:B------:R-:W-:Y:S01]  /*169d0*/  ISETP.LT.AND P2, PT, R62, UR11, P5 ;  /* 0x0000000b3e007c0c */ /* 0x000fe2000af41270 */
[-C--:B-----5:R-:W-:Y:S01]  /*169e0*/  FMUL R68, R135, R163.reuse ;  /* 0x000000a387447220 */ /* 0x0a0fe20000400000 */
[C---:B------:R-:W-:Y:S01]  /*169f0*/  FFMA R14, R142.reuse, -R162, R15 ;  /* 0x800000a28e0e7223 */ /* 0x040fe2000000000f */
[C---:B-1----:R-:W-:Y:S01]  /*16a00*/  FFMA R8, R141.reuse, R164, R17 ;  /* 0x000000a48d087223 */ /* 0x042fe20000000011 */
[----:B------:R-:W-:Y:S01]  /*16a10*/  FFMA R11, R141, -R162, R12 ;  /* 0x800000a28d0b7223 */ /* 0x000fe2000000000c */
[----:B------:R-:W1:Y:S01]  /*16a20*/  LDS.128 R16, [R155+UR10+0x8a0] ;  /* 0x0008a00a9b107984 */ /* 0x000e620008000c00 */
[----:B------:R-:W-:Y:S01]  /*16a30*/  FFMA R12, R142, -R164, R13 ;  /* 0x800000a48e0c7223 */ /* 0x000fe2000000000d */
[----:B------:R-:W-:Y:S01]  /*16a40*/  FFMA R9, R140, -R163, R8 ;  /* 0x800000a38c097223 */ /* 0x000fe20000000008 */
[-C--:B0-----:R-:W-:Y:S01]  /*16a50*/  FFMA R8, R4, R2.reuse, R11 ;  /* 0x0000000204087223 */ /* 0x081fe2000000000b */
[----:B------:R-:W-:-:S02]  /*16a60*/  FFMA R11, R7, R2, R14 ;  /* 0x00000002070b7223 */ /* 0x000fc4000000000e */
[-C--:B------:R-:W-:Y:S01]  /*16a70*/  FFMA R10, R6, R2.reuse, R9 ;  /* 0x00000002060a7223 */ /* 0x080fe20000000009 */
[----:B------:R-:W-:Y:S01]  /*16a80*/  FFMA R9, R5, R2, R12 ;  /* 0x0000000205097223 */ /* 0x000fe2000000000c */
[-C--:B------:R-:W-:Y:S01]  /*16a90*/  FFMA R11, R4, -R153.reuse, R11 ;  /* 0x80000099040b7223 */ /* 0x080fe2000000000b */
[C---:B------:R-:W-:Y:S01]  /*16aa0*/  FFMA R13, R7.reuse, R153, R8 ;  /* 0x00000099070d7223 */ /* 0x040fe20000000008 */
[C---:B------:R-:W-:Y:S01]  /*16ab0*/  FFMA R10, R7.reuse, R3, R10 ;  /* 0x00000003070a7223 */ /* 0x040fe2000000000a */
[-C--:B------:R-:W-:Y:S01]  /*16ac0*/  FFMA R9, R7, R152.reuse, R9 ;  /* 0x0000009807097223 */ /* 0x080fe20000000009 */
[CC--:B------:R-:W-:Y:S01]  /*16ad0*/  FFMA R11, R5.reuse, -R152.reuse, R11 ;  /* 0x80000098050b7223 */ /* 0x0c0fe2000000000b */
[-C--:B------:R-:W-:Y:S01]  /*16ae0*/  FFMA R8, R6, R152.reuse, R13 ;  /* 0x0000009806087223 */ /* 0x080fe2000000000d */
        /* <DEDUP_REMOVED lines=34> */
[-C--:B------:R-:W-:Y:S01]  /*16d10*/  FFMA R6, R18, R152.reuse, R7 ;  /* 0x0000009812067223 */ /* 0x080fe20000000007 */
[----:B------:R-:W-:Y:S01]  /*16d20*/  FFMA R5, R16, R3, R5 ;  /* 0x0000000310057223 */ /* 0x000fe20000000005 */
[C---:B------:R-:W-:Y:S01]  /*16d30*/  FFMA R19, R17.reuse, R153, R4 ;  /* 0x0000009911137223 */ /* 0x040fe20000000004 */
[CC--:B------:R-:W-:Y:S01]  /*16d40*/  FFMA R7, R18.reuse, -R3.reuse, R55 ;  /* 0x8000000312077223 */ /* 0x0c0fe20000000037 */
[----:B------:R-:W-:Y:S01]  /*16d50*/  FFMA R4, R17, -R3, R6 ;  /* 0x8000000311047223 */ /* 0x000fe20000000006 */
[----:B------:R-:W-:Y:S01]  /*16d60*/  FFMA R5, R18, -R153, R5 ;  /* 0x8000009912057223 */ /* 0x000fe20000000005 */
[----:B------:R-:W-:Y:S01]  /*16d70*/  IADD3.X R55, R61, UR5, RZ, P3, !PT ;  /* 0x000000053d377c10 */ /* 0x000fe20009ffe4ff */
[----:B------:R-:W-:Y:S01]  /*16d80*/  FFMA R6, R16, -R152, R19 ;  /* 0x8000009810067223 */ /* 0x000fe20000000013 */
[C---:B------:R-:W-:Y:S01]  /*16d90*/  FMUL R17, R135.reuse, R164 ;  /* 0x000000a487117220 */ /* 0x040fe20000400000 */
[----:B------:R-:W-:Y:S01]  /*16da0*/  ISETP.LT.AND P4, PT, R62, UR11, P6 ;  /* 0x0000000b3e007c0c */ /* 0x000fe2000b781270 */
[----:B------:R-:W-:Y:S01]  /*16db0*/  FMUL R19, R135, R162 ;  /* 0x000000a287137220 */ /* 0x000fe20000400000 */
[----:B------:R-:W-:Y:S01]  /*16dc0*/  FMUL R62, R132, R164 ;  /* 0x000000a4843e7220 */ /* 0x000fe20000400000 */
[----:B------:R1:W-:Y:S01]  /*16dd0*/  @P2 STG.E.128 desc[UR28][R54.64], R4 ;  /* 0x0000000436002986 */ /* 0x0003e2000c101d1c */
[----:B------:R-:W-:Y:S01]  /*16de0*/  IADD3 R18, P2, R60, UR7, RZ ;  /* 0x000000073c127c10 */ /* 0x000fe2000ff5e0ff */
[-C--:B------:R-:W-:Y:S01]  /*16df0*/  FFMA R60, R132, R157.reuse, R17 ;  /* 0x0000009d843c7223 */ /* 0x080fe20000000011 */
[----:B------:R-:W-:Y:S01]  /*16e00*/  FFMA R17, R133, R157, R68 ;  /* 0x0000009d85117223 */ /* 0x000fe20000000044 */
[----:B------:R-:W-:-:S04]  /*16e10*/  IADD3 R16, R156, 0x10, RZ ;  /* 0x000000109c107810 */ /* 0x000fc80007ffe0ff */
[----:B------:R-:W-:Y:S01]  /*16e20*/  ISETP.LT.AND P3, PT, R16, UR11, P1 ;  /* 0x0000000b10007c0c */ /* 0x000fe20008f61270 */
[-C--:B--2---:R-:W-:Y:S01]  /*16e30*/  FFMA R10, R134, R157.reuse, R19 ;  /* 0x0000009d860a7223 */ /* 0x084fe20000000013 */
[----:B------:R-:W-:Y:S01]  /*16e40*/  FFMA R8, R135, R157, -R62 ;  /* 0x0000009d87087223 */ /* 0x000fe2000000083e */
[----:B------:R-:W-:Y:S01]  /*16e50*/  FFMA R11, R132, R162, R17 ;  /* 0x000000a2840b7223 */ /* 0x000fe20000000011 */
[----:B------:R-:W-:Y:S02]  /*16e60*/  IADD3.X R19, R61, UR6, RZ, P2, !PT ;  /* 0x000000063d137c10 */ /* 0x000fe400097fe4ff */
[----:B------:R-:W-:-:S04]  /*16e70*/  FFMA R9, R133, -R163, R8 ;  /* 0x800000a385097223 */ /* 0x000fc80000000008 */
[----:B------:R-:W-:-:S04]  /*16e80*/  FFMA R8, R134, -R162, R9 ;  /* 0x800000a286087223 */ /* 0x000fc80000000009 */
[----:B0-----:R-:W-:-:S04]  /*16e90*/  FFMA R9, R15, R2, R8 ;  /* 0x000000020f097223 */ /* 0x001fc80000000008 */
[----:B------:R-:W-:-:S04]  /*16ea0*/  FFMA R8, R12, -R153, R9 ;  /* 0x800000990c087223 */ /* 0x000fc80000000009 */
[----:B------:R-:W-:Y:S01]  /*16eb0*/  FFMA R8, R13, -R152, R8 ;  /* 0x800000980d087223 */ /* 0x000fe20000000008 */
[CC--:B-1----:R-:W-:Y:S01]  /*16ec0*/  FFMA R5, R134.reuse, R163.reuse, R60 ;  /* 0x000000a386057223 */ /* 0x0c2fe2000000003c */
[CC--:B------:R-:W-:Y:S01]  /*16ed0*/  FFMA R7, R133.reuse, R164.reuse, R10 ;  /* 0x000000a485077223 */ /* 0x0c0fe2000000000a */
[----:B------:R-:W-:Y:S01]  /*16ee0*/  FFMA R4, R134, -R164, R11 ;  /* 0x800000a486047223 */ /* 0x000fe2000000000b */
[----:B------:R-:W-:Y:S01]  /*16ef0*/  IADD3 R60, P2, R58, R166, RZ ;  /* 0x000000a63a3c7210 */ /* 0x000fe20007f5e0ff */
[----:B------:R-:W-:Y:S01]  /*16f00*/  FFMA R5, R133, -R162, R5 ;  /* 0x800000a285057223 */ /* 0x000fe20000000005 */
[----:B------:R-:W-:Y:S02]  /*16f10*/  FFMA R7, R132, -R163, R7 ;  /* 0x800000a384077223 */ /* 0x000fe40000000007 */
[----:B------:R-:W-:Y:S01]  /*16f20*/  IADD3.X R61, R59, R148, RZ, P2, !PT ;  /* 0x000000943b3d7210 */ /* 0x000fe200017fe4ff */
[-C--:B------:R-:W-:Y:S01]  /*16f30*/  FFMA R6, R12, R2.reuse, R5 ;  /* 0x000000020c067223 */ /* 0x080fe20000000005 */
[-C--:B------:R-:W-:Y:S01]  /*16f40*/  FFMA R5, R13, R2.reuse, R4 ;  /* 0x000000020d057223 */ /* 0x080fe20000000004 */
[----:B------:R-:W-:-:S02]  /*16f50*/  FFMA R4, R14, R2, R7 ;  /* 0x000000020e047223 */ /* 0x000fc40000000007 */
        /* <DEDUP_REMOVED lines=28> */
[----:B------:R1:W-:Y:S04]  /*17120*/  STS.128 [R154], R20 ;  /* 0x000000149a007388 */ /* 0x0003e80000000c00 */
[----:B------:R-:W-:Y:S04]  /*17130*/  STS.128 [R154+0x80], R48 ;  /* 0x000080309a007388 */ /* 0x000fe80000000c00 */
[----:B------:R-:W-:Y:S04]  /*17140*/  STS.128 [R154+0x100], R84 ;  /* 0x000100549a007388 */ /* 0x000fe80000000c00 */
[----:B------:R-:W-:Y:S01]  /*17150*/  STS.128 [R154+0x180], R112 ;  /* 0x000180709a007388 */ /* 0x000fe20000000c00 */
[----:B------:R-:W-:Y:S06]  /*17160*/  BAR.SYNC.DEFER_BLOCKING 0x0 ;  /* 0x0000000000007b1d */ /* 0x000fec0000010000 */
[----:B------:R-:W1:Y:S01]  /*17170*/  LDS.128 R12, [R155+UR10] ;  /* 0x0000000a9b0c7984 */ /* 0x000e620008000c00 */
        /* <DEDUP_REMOVED lines=13> */
[C---:B-1----:R-:W-:Y:S01]  /*17250*/  FFMA R20, R146.reuse, -R164, R7 ;  /* 0x800000a492147223 */ /* 0x042fe20000000007 */
[----:B------:R-:W-:Y:S01]  /*17260*/  FFMA R18, R146, -R162, R5 ;  /* 0x800000a292127223 */ /* 0x000fe20000000005 */
[----:B------:R-:W-:Y:S01]  /*17270*/  FFMA R9, R144, -R163, R9 ;  /* 0x800000a390097223 */ /* 0x000fe20000000009 */
[----:B------:R-:W0:Y:S01]  /*17280*/  LDS.128 R4, [R155+UR10+0x200] ;  /* 0x0002000a9b047984 */ /* 0x000e220008000c00 */
[-C--:B------:R-:W-:Y:S01]  /*17290*/  FFMA R10, R12, R2.reuse, R11 ;  /* 0x000000020c0a7223 */ /* 0x080fe2000000000b */
[-C--:B------:R-:W-:Y:S01]  /*172a0*/  FFMA R11, R13, R2.reuse, R20 ;  /* 0x000000020d0b7223 */ /* 0x080fe20000000014 */
[-C--:B------:R-:W-:Y:S01]  /*172b0*/  FFMA R8, R14, R2.reuse, R9 ;  /* 0x000000020e087223 */ /* 0x080fe20000000009 */
[C---:B------:R-:W-:Y:S01]  /*172c0*/  FFMA R17, R15.reuse, R2, R18 ;  /* 0x000000020f117223 */ /* 0x040fe20000000012 */
[C---:B------:R-:W-:Y:S01]  /*172d0*/  FFMA R9, R15.reuse, R153, R10 ;  /* 0x000000990f097223 */ /* 0x040fe2000000000a */
[C---:B------:R-:W-:Y:S01]  /*172e0*/  FFMA R10, R15.reuse, R152, R11 ;  /* 0x000000980f0a7223 */ /* 0x040fe2000000000b */
[----:B------:R-:W-:Y:S01]  /*172f0*/  FFMA R8, R15, R3, R8 ;  /* 0x000000030f087223 */ /* 0x000fe20000000008 */
[-C--:B------:R-:W-:Y:S01]  /*17300*/  FFMA R18, R12, -R153.reuse, R17 ;  /* 0x800000990c127223 */ /* 0x080fe20000000011 */
[----:B------:R-:W-:Y:S01]  /*17310*/  IADD3 R20, P3, R52, UR4, RZ ;  /* 0x0000000434147c10 */ /* 0x000fe2000ff7e0ff */
[----:B---3--:R-:W-:Y:S01]  /*17320*/  FMUL R17, R143, R162 ;  /* 0x000000a28f117220 */ /* 0x008fe20000400000 */
[----:B------:R-:W-:Y:S01]  /*17330*/  FFMA R11, R13, R153, R8 ;  /* 0x000000990d0b7223 */ /* 0x000fe20000000008 */
[-C--:B------:R-:W-:Y:S01]  /*17340*/  FFMA R8, R14, R152.reuse, R9 ;  /* 0x000000980e087223 */ /* 0x080fe20000000009 */
[CC--:B------:R-:W-:Y:S01]  /*17350*/  FFMA R9, R12.reuse, R3.reuse, R10 ;  /* 0x000000030c097223 */ /* 0x0c0fe2000000000a */
[----:B------:R-:W-:Y:S01]  /*17360*/  IADD3.X R21, R53, UR5, RZ, P3, !PT ;  /* 0x0000000535157c10 */ /* 0x000fe20009ffe4ff */
[-C--:B------:R-:W-:Y:S01]  /*17370*/  FFMA R10, R12, -R152.reuse, R11 ;  /* 0x800000980c0a7223 */ /* 0x080fe2000000000b */
[C---:B------:R-:W-:Y:S01]  /*17380*/  FFMA R11, R13.reuse, -R152, R18 ;  /* 0x800000980d0b7223 */ /* 0x040fe20000000012 */
[----:B------:R-:W-:Y:S01]  /*17390*/  FFMA R8, R13, -R3, R8 ;  /* 0x800000030d087223 */ /* 0x000fe20000000008 */
[C---:B------:R-:W-:Y:S01]  /*173a0*/  FFMA R9, R14.reuse, -R153, R9 ;  /* 0x800000990e097223 */ /* 0x040fe20000000009 */
[CC--:B------:R-:W-:Y:S01]  /*173b0*/  FMUL R13, R143.reuse, R164.reuse ;  /* 0x000000a48f0d7220 */ /* 0x0c0fe20000400000 */
[----:B------:R-:W-:Y:S01]  /*173c0*/  FFMA R11, R14, -R3, R11 ;  /* 0x800000030e0b7223 */ /* 0x000fe2000000000b */
[----:B------:R-:W-:Y:S01]  /*173d0*/  FMUL R14, R140, R164 ;  /* 0x000000a48c0e7220 */ /* 0x000fe20000400000 */
[C---:B------:R-:W-:Y:S01]  /*173e0*/  FMUL R16, R143.reuse, R163 ;  /* 0x000000a38f107220 */ /* 0x040fe20000400000 */
[-C--:B------:R-:W-:Y:S01]  /*173f0*/  FFMA R17, R142, R157.reuse, R17 ;  /* 0x0000009d8e117223 */ /* 0x080fe20000000011 */
[-C--:B------:R-:W-:Y:S01]  /*17400*/  FFMA R12, R140, R157.reuse, R13 ;  /* 0x0000009d8c0c7223 */ /* 0x080fe2000000000d */
[-C--:B------:R-:W-:Y:S01]  /*17410*/  FFMA R14, R143, R157.reuse, -R14 ;  /* 0x0000009d8f0e7223 */ /* 0x080fe2000000080e */
[C---:B------:R-:W-:Y:S01]  /*17420*/  FFMA R13, R141.reuse, R157, R16 ;  /* 0x0000009d8d0d7223 */ /* 0x040fe20000000010 */
[----:B------:R1:W-:Y:S01]  /*17430*/  @P2 STG.E.128 desc[UR28][R20.64], R8 ;  /* 0x0000000814002986 */ /* 0x0003e2000c101d1c */
[-C--:B------:R-:W-:Y:S01]  /*17440*/  FFMA R12, R142, R163.reuse, R12 ;  /* 0x000000a38e0c7223 */ /* 0x080fe2000000000c */
[----:B------:R-:W-:Y:S01]  /*17450*/  FFMA R15, R141, -R163, R14 ;  /* 0x800000a38d0f7223 */ /* 0x000fe2000000000e */
[----:B------:R-:W-:Y:S01]  /*17460*/  FFMA R13, R140, R162, R13 ;  /* 0x000000a28c0d7223 */ /* 0x000fe2000000000d */
[----:B------:R-:W-:Y:S01]  /*17470*/  IADD3 R50, P3, R52, UR7, RZ ;  /* 0x0000000734327c10 */ /* 0x000fe2000ff7e0ff */
[----:B-----5:R-:W-:Y:S01]  /*17480*/  FMUL R52, R132, R164 ;  /* 0x000000a484347220 */ /* 0x020fe20000400000 */
[----:B------:R-:W-:Y:S01]  /*17490*/  FFMA R14, R142, -R162, R15 ;  /* 0x800000a28e0e7223 */ /* 0x000fe2000000000f */
[----:B------:R-:W-:-:S02]  /*174a0*/  ISETP.LT.AND P2, PT, R58, UR11, P5 ;  /* 0x0000000b3a007c0c */ /* 0x000fc4000af41270 */
[----:B------:R-:W-:Y:S02]  /*174b0*/  IADD3.X R51, R53, UR6, RZ, P3, !PT ;  /* 0x0000000635337c10 */ /* 0x000fe40009ffe4ff */
[----:B------:R-:W-:-:S04]  /*174c0*/  IADD3 R48, P3, R54, UR4, RZ ;  /* 0x0000000436307c10 */ /* 0x000fc8000ff7e0ff */
[----:B------:R-:W-:Y:S01]  /*174d0*/  IADD3.X R49, R55, UR5, RZ, P3, !PT ;  /* 0x0000000537317c10 */ /* 0x000fe20009ffe4ff */
[C---:B-1----:R-:W-:Y:S01]  /*174e0*/  FFMA R8, R141.reuse, R164, R17 ;  /* 0x000000a48d087223 */ /* 0x042fe20000000011 */
[----:B------:R-:W-:Y:S01]  /*174f0*/  FFMA R11, R141, -R162, R12 ;  /* 0x800000a28d0b7223 */ /* 0x000fe2000000000c */
[----:B------:R-:W1:Y:S01]  /*17500*/  LDS.128 R16, [R155+UR10+0x8a0] ;  /* 0x0008a00a9b107984 */ /* 0x000e620008000c00 */
[----:B------:R-:W-:Y:S01]  /*17510*/  FFMA R12, R142, -R164, R13 ;  /* 0x800000a48e0c7223 */ /* 0x000fe2000000000d */
[----:B------:R-:W-:Y:S01]  /*17520*/  FFMA R9, R140, -R163, R8 ;  /* 0x800000a38c097223 */ /* 0x000fe20000000008 */
[-C--:B0-----:R-:W-:Y:S01]  /*17530*/  FFMA R8, R4, R2.reuse, R11 ;  /* 0x0000000204087223 */ /* 0x081fe2000000000b */
[-C--:B------:R-:W-:Y:S02]  /*17540*/  FFMA R11, R7, R2.reuse, R14 ;  /* 0x00000002070b7223 */ /* 0x080fe4000000000e */
        /* <DEDUP_REMOVED lines=48> */
[C---:B------:R-:W-:Y:S01]  /*17850*/  FMUL R17, R135.reuse, R164 ;  /* 0x000000a487117220 */ /* 0x040fe20000400000 */
[----:B------:R-:W-:Y:S01]  /*17860*/  FMUL R19, R135, R162 ;  /* 0x000000a287137220 */ /* 0x000fe20000400000 */
[----:B------:R-:W-:-:S02]  /*17870*/  IADD3 R16, R156, 0x14, RZ ;  /* 0x000000149c107810 */ /* 0x000fc40007ffe0ff */
[----:B------:R1:W-:Y:S01]  /*17880*/  @P2 STG.E.128 desc[UR28][R48.64], R4 ;  /* 0x0000000430002986 */ /* 0x0003e2000c101d1c */
[----:B------:R-:W-:Y:S01]  /*17890*/  IADD3 R18, P2, R54, UR7, RZ ;  /* 0x0000000736127c10 */ /* 0x000fe2000ff5e0ff */
[----:B------:R-:W-:Y:S01]  /*178a0*/  FMUL R54, R135, R163 ;  /* 0x000000a387367220 */ /* 0x000fe20000400000 */
[-C--:B------:R-:W-:Y:S01]  /*178b0*/  FFMA R22, R132, R157.reuse, R17 ;  /* 0x0000009d84167223 */ /* 0x080fe20000000011 */
[----:B------:R-:W-:Y:S02]  /*178c0*/  ISETP.LT.AND P4, PT, R58, UR11, P6 ;  /* 0x0000000b3a007c0c */ /* 0x000fe4000b781270 */
[-C--:B------:R-:W-:Y:S01]  /*178d0*/  FFMA R17, R133, R157.reuse, R54 ;  /* 0x0000009d85117223 */ /* 0x080fe20000000036 */
[----:B------:R-:W-:Y:S01]  /*178e0*/  ISETP.LT.AND P3, PT, R16, UR11, P1 ;  /* 0x0000000b10007c0c */ /* 0x000fe20008f61270 */
[-C--:B--2---:R-:W-:Y:S01]  /*178f0*/  FFMA R10, R134, R157.reuse, R19 ;  /* 0x0000009d860a7223 */ /* 0x084fe20000000013 */
[----:B------:R-:W-:Y:S01]  /*17900*/  FFMA R8, R135, R157, -R52 ;  /* 0x0000009d87087223 */ /* 0x000fe20000000834 */
[----:B------:R-:W-:Y:S01]  /*17910*/  FFMA R11, R132, R162, R17 ;  /* 0x000000a2840b7223 */ /* 0x000fe20000000011 */
[----:B------:R-:W-:-:S02]  /*17920*/  IADD3.X R19, R55, UR6, RZ, P2, !PT ;  /* 0x0000000637137c10 */ /* 0x000fc400097fe4ff */
[----:B------:R-:W-:Y:S01]  /*17930*/  FFMA R9, R133, -R163, R8 ;  /* 0x800000a385097223 */ /* 0x000fe20000000008 */
[----:B------:R-:W-:-:S03]  /*17940*/  IADD3 R52, P2, R60, R166, RZ ;  /* 0x000000a63c347210 */ /* 0x000fc60007f5e0ff */
[----:B------:R-:W-:Y:S01]  /*17950*/  FFMA R8, R134, -R162, R9 ;  /* 0x800000a286087223 */ /* 0x000fe20000000009 */
[----:B------:R-:W-:-:S03]  /*17960*/  IADD3.X R53, R61, R148, RZ, P2, !PT ;  /* 0x000000943d357210 */ /* 0x000fc600017fe4ff */
[----:B0-----:R-:W-:-:S04]  /*17970*/  FFMA R9, R15, R2, R8 ;  /* 0x000000020f097223 */ /* 0x001fc80000000008 */
[----:B------:R-:W-:Y:S01]  /*17980*/  FFMA R8, R12, -R153, R9 ;  /* 0x800000990c087223 */ /* 0x000fe20000000009 */
[CC--:B-1----:R-:W-:Y:S01]  /*17990*/  FFMA R5, R134.reuse, R163.reuse, R22 ;  /* 0x000000a386057223 */ /* 0x0c2fe20000000016 */
[-C--:B------:R-:W-:Y:S01]  /*179a0*/  FFMA R7, R133, R164.reuse, R10 ;  /* 0x000000a485077223 */ /* 0x080fe2000000000a */
[----:B------:R-:W-:Y:S01]  /*179b0*/  FFMA R4, R134, -R164, R11 ;  /* 0x800000a486047223 */ /* 0x000fe2000000000b */
[----:B------:R-:W-:Y:S01]  /*179c0*/  FFMA R8, R13, -R152, R8 ;  /* 0x800000980d087223 */ /* 0x000fe20000000008 */
        /* <DEDUP_REMOVED lines=68> */
[C---:B------:R-:W-:Y:S01]  /*17e10*/  FFMA R9, R12.reuse, R3, R10 ;  /* 0x000000030c097223 */ /* 0x040fe2000000000a */
[----:B------:R-:W-:Y:S01]  /*17e20*/  IADD3.X R23, R21, UR5, RZ, P3, !PT ;  /* 0x0000000515177c10 */ /* 0x000fe20009ffe4ff */
[-C--:B------:R-:W-:Y:S01]  /*17e30*/  FFMA R10, R12, -R152.reuse, R11 ;  /* 0x800000980c0a7223 */ /* 0x080fe2000000000b */
[C---:B------:R-:W-:Y:S01]  /*17e40*/  FFMA R11, R13.reuse, -R152, R18 ;  /* 0x800000980d0b7223 */ /* 0x040fe20000000012 */
[-C--:B------:R-:W-:Y:S01]  /*17e50*/  FMUL R12, R140, R164.reuse ;  /* 0x000000a48c0c7220 */ /* 0x080fe20000400000 */
[C---:B------:R-:W-:Y:S01]  /*17e60*/  FFMA R9, R14.reuse, -R153, R9 ;  /* 0x800000990e097223 */ /* 0x040fe20000000009 */
[-C--:B------:R-:W-:Y:S01]  /*17e70*/  FFMA R8, R13, -R3.reuse, R8 ;  /* 0x800000030d087223 */ /* 0x080fe20000000008 */
[----:B------:R-:W-:Y:S01]  /*17e80*/  FFMA R11, R14, -R3, R11 ;  /* 0x800000030e0b7223 */ /* 0x000fe2000000000b */
[C---:B------:R-:W-:Y:S01]  /*17e90*/  FMUL R14, R143.reuse, R163 ;  /* 0x000000a38f0e7220 */ /* 0x040fe20000400000 */
[CC--:B------:R-:W-:Y:S01]  /*17ea0*/  FFMA R12, R143.reuse, R157.reuse, -R12 ;  /* 0x0000009d8f0c7223 */ /* 0x0c0fe2000000080c */
[-C--:B------:R-:W-:Y:S01]  /*17eb0*/  FMUL R15, R143, R164.reuse ;  /* 0x000000a48f0f7220 */ /* 0x080fe20000400000 */
[-C--:B------:R-:W-:Y:S01]  /*17ec0*/  FFMA R19, R142, R157.reuse, R19 ;  /* 0x0000009d8e137223 */ /* 0x080fe20000000013 */
[C---:B------:R-:W-:Y:S01]  /*17ed0*/  FFMA R17, R141.reuse, R157, R14 ;  /* 0x0000009d8d117223 */ /* 0x040fe2000000000e */
[C---:B------:R-:W-:Y:S01]  /*17ee0*/  FFMA R13, R141.reuse, -R163, R12 ;  /* 0x800000a38d0d7223 */ /* 0x040fe2000000000c */
[----:B------:R1:W-:Y:S01]  /*17ef0*/  @P2 STG.E.128 desc[UR28][R22.64], R8 ;  /* 0x0000000816002986 */ /* 0x0003e2000c101d1c */
[----:B------:R-:W-:Y:S01]  /*17f00*/  FFMA R15, R140, R157, R15 ;  /* 0x0000009d8c0f7223 */ /* 0x000fe2000000000f */
[-C--:B------:R-:W-:Y:S01]  /*17f10*/  FFMA R12, R141, R164.reuse, R19 ;  /* 0x000000a48d0c7223 */ /* 0x080fe20000000013 */
[----:B------:R-:W-:Y:S01]  /*17f20*/  IADD3 R24, P3, R20, UR7, RZ ;  /* 0x0000000714187c10 */ /* 0x000fe2000ff7e0ff */
[-C--:B-----5:R-:W-:Y:S01]  /*17f30*/  FMUL R46, R135, R163.reuse ;  /* 0x000000a3872e7220 */ /* 0x0a0fe20000400000 */
[----:B------:R-:W-:Y:S01]  /*17f40*/  ISETP.LT.AND P2, PT, R54, UR11, P5 ;  /* 0x0000000b36007c0c */ /* 0x000fe2000af41270 */
[----:B------:R-:W-:Y:S01]  /*17f50*/  FMUL R44, R132, R164 ;  /* 0x000000a4842c7220 */ /* 0x000fe20000400000 */
[-C--:B-1----:R-:W-:Y:S01]  /*17f60*/  FFMA R9, R140, R162.reuse, R17 ;  /* 0x000000a28c097223 */ /* 0x082fe20000000011 */
[-C--:B------:R-:W-:Y:S01]  /*17f70*/  FFMA R8, R142, R163.reuse, R15 ;  /* 0x000000a38e087223 */ /* 0x080fe2000000000f */
[----:B------:R-:W-:Y:S01]  /*17f80*/  FFMA R11, R140, -R163, R12 ;  /* 0x800000a38c0b7223 */ /* 0x000fe2000000000c */
[----:B------:R-:W1:Y:S01]  /*17f90*/  LDS.128 R16, [R155+UR10+0x8a0] ;  /* 0x0008a00a9b107984 */ /* 0x000e620008000c00 */
[C---:B------:R-:W-:Y:S01]  /*17fa0*/  FFMA R12, R142.reuse, -R162, R13 ;  /* 0x800000a28e0c7223 */ /* 0x040fe2000000000d */
[----:B------:R-:W-:Y:S01]  /*17fb0*/  FFMA R10, R142, -R164, R9 ;  /* 0x800000a48e0a7223 */ /* 0x000fe20000000009 */
[----:B------:R-:W-:Y:S01]  /*17fc0*/  FFMA R9, R141, -R162, R8 ;  /* 0x800000a28d097223 */ /* 0x000fe20000000008 */
[-C--:B0-----:R-:W-:Y:S01]  /*17fd0*/  FFMA R8, R6, R2.reuse, R11 ;  /* 0x0000000206087223 */ /* 0x081fe2000000000b */
[-C--:B------:R-:W-:Y:S01]  /*17fe0*/  FFMA R12, R7, R2.reuse, R12 ;  /* 0x00000002070c7223 */ /* 0x080fe2000000000c */
[-C--:B------:R-:W-:Y:S01]  /*17ff0*/  FFMA R13, R5, R2.reuse, R10 ;  /* 0x00000002050d7223 */ /* 0x080fe2000000000a */
[C---:B------:R-:W-:Y:S01]  /*18000*/  FFMA R10, R4.reuse, R2, R9 ;  /* 0x00000002040a7223 */ /* 0x040fe20000000009 */
[C---:B------:R-:W-:Y:S01]  /*18010*/  FFMA R8, R7.reuse, R3, R8 ;  /* 0x0000000307087223 */ /* 0x040fe20000000008 */
[CC--:B------:R-:W-:Y:S01]  /*18020*/  FFMA R11, R4.reuse, -R153.reuse, R12 ;  /* 0x80000099040b7223 */ /* 0x0c0fe2000000000c */
[CC--:B------:R-:W-:Y:S01]  /*18030*/  FFMA R13, R7.reuse, R152.reuse, R13 ;  /* 0x00000098070d7223 */ /* 0x0c0fe2000000000d */
[-C--:B------:R-:W-:Y:S01]  /*18040*/  FFMA R9, R7, R153.reuse, R10 ;  /* 0x0000009907097223 */ /* 0x080fe2000000000a */
[C---:B------:R-:W-:Y:S01]  /*18050*/  FFMA R7, R5.reuse, R153, R8 ;  /* 0x0000009905077223 */ /* 0x040fe20000000008 */
[-C--:B------:R-:W-:Y:S01]  /*18060*/  FFMA R11, R5, -R152.reuse, R11 ;  /* 0x80000098050b7223 */ /* 0x080fe2000000000b */
[-C--:B------:R-:W-:Y:S01]  /*18070*/  FFMA R12, R4, R3.reuse, R13 ;  /* 0x00000003040c7223 */ /* 0x080fe2000000000d */
[-C--:B------:R-:W-:Y:S01]  /*18080*/  FFMA R8, R6, R152.reuse, R9 ;  /* 0x0000009806087223 */ /* 0x080fe20000000009 */
[----:B------:R-:W-:Y:S01]  /*18090*/  FFMA R10, R4, -R152, R7 ;  /* 0x80000098040a7223 */ /* 0x000fe20000000007 */
[C---:B------:R-:W-:Y:S01]  /*180a0*/  FFMA R11, R6.reuse, -R3, R11 ;  /* 0x80000003060b7223 */ /* 0x040fe2000000000b */
        /* <DEDUP_REMOVED lines=19> */
[-C--:B-1----:R-:W-:Y:S01]  /*181e0*/  FFMA R6, R16, R2.reuse, R5 ;  /* 0x0000000210067223 */ /* 0x082fe20000000005 */
[-C--:B------:R-:W-:Y:S01]  /*181f0*/  FFMA R25, R19, R2.reuse, R20 ;  /* 0x0000000213197223 */ /* 0x080fe20000000014 */
[-C--:B------:R-:W-:Y:S01]  /*18200*/  FFMA R5, R17, R2.reuse, R4 ;  /* 0x0000000211057223 */ /* 0x080fe20000000004 */
[----:B------:R-:W-:Y:S01]  /*18210*/  FFMA R4, R18, R2, R7 ;  /* 0x0000000212047223 */ /* 0x000fe20000000007 */
[-C--:B------:R-:W-:Y:S01]  /*18220*/  FFMA R7, R19, R153.reuse, R6 ;  /* 0x0000009913077223 */ /* 0x080fe20000000006 */
[----:B------:R-:W-:Y:S01]  /*18230*/  FFMA R6, R16, -R153, R25 ;  /* 0x8000009910067223 */ /* 0x000fe20000000019 */
[----:B------:R-:W-:Y:S01]  /*18240*/  IADD3.X R25, R21, UR6, RZ, P3, !PT ;  /* 0x0000000615197c10 */ /* 0x000fe20009ffe4ff */
[C---:B------:R-:W-:Y:S01]  /*18250*/  FFMA R4, R19.reuse, R3, R4 ;  /* 0x0000000313047223 */ /* 0x040fe20000000004 */
[-C--:B------:R-:W-:Y:S01]  /*18260*/  FFMA R5, R19, R152.reuse, R5 ;  /* 0x0000009813057223 */ /* 0x080fe20000000005 */
[CC--:B------:R-:W-:Y:S01]  /*18270*/  FFMA R21, R17.reuse, -R152.reuse, R6 ;  /* 0x8000009811157223 */ /* 0x0c0fe20000000006 */
[----:B------:R-:W-:Y:S01]  /*18280*/  FFMA R6, R18, R152, R7 ;  /* 0x0000009812067223 */ /* 0x000fe20000000007 */
[C---:B------:R-:W-:Y:S01]  /*18290*/  FFMA R19, R17.reuse, R153, R4 ;  /* 0x0000009911137223 */ /* 0x040fe20000000004 */
[----:B------:R-:W-:Y:S01]  /*182a0*/  IADD3 R20, P3, R48, UR4, RZ ;  /* 0x0000000430147c10 */ /* 0x000fe2000ff7e0ff */
[-C--:B------:R-:W-:Y:S01]  /*182b0*/  FFMA R5, R16, R3.reuse, R5 ;  /* 0x0000000310057223 */ /* 0x080fe20000000005 */
[-C--:B------:R-:W-:Y:S01]  /*182c0*/  FFMA R4, R17, -R3.reuse, R6 ;  /* 0x8000000311047223 */ /* 0x080fe20000000006 */
[----:B------:R-:W-:Y:S01]  /*182d0*/  FMUL R17, R135, R164 ;  /* 0x000000a487117220 */ /* 0x000fe20000400000 */
[----:B------:R-:W-:Y:S01]  /*182e0*/  FFMA R7, R18, -R3, R21 ;  /* 0x8000000312077223 */ /* 0x000fe20000000015 */
[----:B------:R-:W-:Y:S01]  /*182f0*/  FFMA R6, R16, -R152, R19 ;  /* 0x8000009810067223 */ /* 0x000fe20000000013 */
[----:B------:R-:W-:Y:S01]  /*18300*/  FFMA R5, R18, -R153, R5 ;  /* 0x8000009912057223 */ /* 0x000fe20000000005 */
[----:B------:R-:W-:Y:S01]  /*18310*/  IADD3.X R21, R49, UR5, RZ, P3, !PT ;  /* 0x0000000531157c10 */ /* 0x000fe20009ffe4ff */
[----:B------:R-:W-:Y:S01]  /*18320*/  FMUL R19, R135, R162 ;  /* 0x000000a287137220 */ /* 0x000fe20000400000 */
[-C--:B------:R-:W-:Y:S01]  /*18330*/  FFMA R26, R132, R157.reuse, R17 ;  /* 0x0000009d841a7223 */ /* 0x080fe20000000011 */
[----:B------:R1:W-:Y:S01]  /*18340*/  @P4 STG.E.128 desc[UR28][R24.64], R8 ;  /* 0x0000000818004986 */ /* 0x0003e2000c101d1c */
[----:B------:R-:W-:Y:S01]  /*18350*/  FFMA R17, R133, R157, R46 ;  /* 0x0000009d85117223 */ /* 0x000fe2000000002e */
[----:B------:R-:W-:-:S02]  /*18360*/  IADD3 R16, R156, 0x18, RZ ;  /* 0x000000189c107810 */ /* 0x000fc40007ffe0ff */
[----:B------:R2:W-:Y:S01]  /*18370*/  @P2 STG.E.128 desc[UR28][R20.64], R4 ;  /* 0x0000000414002986 */ /* 0x0005e2000c101d1c */
[----:B------:R-:W-:Y:S02]  /*18380*/  ISETP.LT.AND P4, PT, R54, UR11, P6 ;  /* 0x0000000b36007c0c */ /* 0x000fe4000b781270 */
[----:B------:R-:W-:Y:S02]  /*18390*/  IADD3 R18, P2, R48, UR7, RZ ;  /* 0x0000000730127c10 */ /* 0x000fe4000ff5e0ff */
[----:B------:R-:W-:Y:S01]  /*183a0*/  ISETP.LT.AND P3, PT, R16, UR11, P1 ;  /* 0x0000000b10007c0c */ /* 0x000fe20008f61270 */
[-C--:B-1----:R-:W-:Y:S01]  /*183b0*/  FFMA R10, R134, R157.reuse, R19 ;  /* 0x0000009d860a7223 */ /* 0x082fe20000000013 */
[----:B------:R-:W-:Y:S01]  /*183c0*/  FFMA R8, R135, R157, -R44 ;  /* 0x0000009d87087223 */ /* 0x000fe2000000082c */
[----:B------:R-:W-:Y:S01]  /*183d0*/  FFMA R11, R132, R162, R17 ;  /* 0x000000a2840b7223 */ /* 0x000fe20000000011 */
[----:B------:R-:W-:Y:S01]  /*183e0*/  IADD3.X R19, R49, UR6, RZ, P2, !PT ;  /* 0x0000000631137c10 */ /* 0x000fe200097fe4ff */
[CC--:B--2---:R-:W-:Y:S01]  /*183f0*/  FFMA R5, R134.reuse, R163.reuse, R26 ;  /* 0x000000a386057223 */ /* 0x0c4fe2000000001a */
[CC--:B------:R-:W-:Y:S01]  /*18400*/  FFMA R7, R133.reuse, R164.reuse, R10 ;  /* 0x000000a485077223 */ /* 0x0c0fe2000000000a */
[CC--:B------:R-:W-:Y:S01]  /*18410*/  FFMA R9, R133.reuse, -R163.reuse, R8 ;  /* 0x800000a385097223 */ /* 0x0c0fe20000000008 */
[----:B------:R-:W-:Y:S01]  /*18420*/  FFMA R4, R134, -R164, R11 ;  /* 0x800000a486047223 */ /* 0x000fe2000000000b */
[-C--:B------:R-:W-:Y:S01]  /*18430*/  FFMA R5, R133, -R162.reuse, R5 ;  /* 0x800000a285057223 */ /* 0x080fe20000000005 */
[----:B------:R-:W-:Y:S01]  /*18440*/  FFMA R7, R132, -R163, R7 ;  /* 0x800000a384077223 */ /* 0x000fe20000000007 */
[----:B------:R-:W-:Y:S01]  /*18450*/  FFMA R8, R134, -R162, R9 ;  /* 0x800000a286087223 */ /* 0x000fe20000000009 */
[----:B------:R-:W-:Y:S01]  /*18460*/  IADD3 R24, P2, R52, R166, RZ ;  /* 0x000000a634187210 */ /* 0x000fe20007f5e0ff */
[-C--:B0-----:R-:W-:Y:S01]  /*18470*/  FFMA R6, R12, R2.reuse, R5 ;  /* 0x000000020c067223 */ /* 0x081fe20000000005 */
        /* <DEDUP_REMOVED lines=15> */
[----:B------:R-:W-:-:S04]  /*18570*/  IADD3.X R25, R53, R148, RZ, P2, !PT ;  /* 0x0000009435197210 */ /* 0x000fc800017fe4ff */
        /* <DEDUP_REMOVED lines=69> */
[----:B------:R-:W-:Y:S01]  /*189d0*/  FFMA R12, R141, R164, R19 ;  /* 0x000000a48d0c7223 */ /* 0x000fe20000000013 */
[----:B------:R-:W-:-:S02]  /*189e0*/  IADD3 R40, P3, R22, UR7, RZ ;  /* 0x0000000716287c10 */ /* 0x000fc4000ff7e0ff */
[----:B------:R-:W-:Y:S02]  /*189f0*/  ISETP.LT.AND P2, PT, R26, UR11, P5 ;  /* 0x0000000b1a007c0c */ /* 0x000fe4000af41270 */
[----:B------:R-:W-:Y:S02]  /*18a00*/  IADD3.X R41, R23, UR6, RZ, P3, !PT ;  /* 0x0000000617297c10 */ /* 0x000fe40009ffe4ff */
[----:B------:R-:W-:-:S04]  /*18a10*/  IADD3 R30, P3, R20, UR4, RZ ;  /* 0x00000004141e7c10 */ /* 0x000fc8000ff7e0ff */
[----:B------:R-:W-:Y:S01]  /*18a20*/  IADD3.X R31, R21, UR5, RZ, P3, !PT ;  /* 0x00000005151f7c10 */ /* 0x000fe20009ffe4ff */
[-C--:B-1----:R-:W-:Y:S01]  /*18a30*/  FFMA R9, R140, R162.reuse, R17 ;  /* 0x000000a28c097223 */ /* 0x082fe20000000011 */
[-C--:B------:R-:W-:Y:S01]  /*18a40*/  FFMA R8, R142, R163.reuse, R15 ;  /* 0x000000a38e087223 */ /* 0x080fe2000000000f */
[----:B------:R-:W1:Y:S01]  /*18a50*/  LDS.128 R16, [R155+UR10+0x8a0] ;  /* 0x0008a00a9b107984 */ /* 0x000e620008000c00 */
[----:B------:R-:W-:Y:S01]  /*18a60*/  FFMA R11, R140, -R163, R12 ;  /* 0x800000a38c0b7223 */ /* 0x000fe2000000000c */
        /* <DEDUP_REMOVED lines=35> */
[----:B------:R-:W-:Y:S01]  /*18ca0*/  FFMA R7, R136, -R163, R7 ;  /* 0x800000a388077223 */ /* 0x000fe20000000007 */
        /* <DEDUP_REMOVED lines=17> */
[----:B------:R-:W-:Y:S01]  /*18dc0*/  ISETP.LT.AND P4, PT, R26, UR11, P6 ;  /* 0x0000000b1a007c0c */ /* 0x000fe2000b781270 */
[C---:B-----5:R-:W-:Y:S01]  /*18dd0*/  FMUL R17, R135.reuse, R164 ;  /* 0x000000a487117220 */ /* 0x060fe20000400000 */
[C---:B------:R-:W-:Y:S01]  /*18de0*/  FMUL R26, R135.reuse, R163 ;  /* 0x000000a3871a7220 */ /* 0x040fe20000400000 */
[----:B------:R-:W-:Y:S01]  /*18df0*/  FMUL R19, R135, R162 ;  /* 0x000000a287137220 */ /* 0x000fe20000400000 */
[----:B------:R1:W-:Y:S01]  /*18e00*/  @P2 STG.E.128 desc[UR28][R30.64], R4 ;  /* 0x000000041e002986 */ /* 0x0003e2000c101d1c */
[----:B------:R-:W-:Y:S01]  /*18e10*/  FMUL R22, R132, R164 ;  /* 0x000000a484167220 */ /* 0x000fe20000400000 */
        /* <DEDUP_REMOVED lines=12> */
[----:B------:R-:W-:Y:S01]  /*18ee0*/  FFMA R8, R12, -R153, R9 ;  /* 0x800000990c087223 */ /* 0x000fe20000000009 */
[CC--:B-1----:R-:W-:Y:S01]  /*18ef0*/  FFMA R5, R134.reuse, R163.reuse, R20 ;  /* 0x000000a386057223 */ /* 0x0c2fe20000000014 */
[-C--:B------:R-:W-:Y:S01]  /*18f00*/  FFMA R7, R133, R164.reuse, R10 ;  /* 0x000000a485077223 */ /* 0x080fe2000000000a */
[----:B------:R-:W-:Y:S01]  /*18f10*/  FFMA R4, R134, -R164, R11 ;  /* 0x800000a486047223 */ /* 0x000fe2000000000b */
[----:B------:R-:W-:Y:S01]  /*18f20*/  FFMA R8, R13, -R152, R8 ;  /* 0x800000980d087223 */ /* 0x000fe20000000008 */
[----:B------:R-:W-:Y:S01]  /*18f30*/  FFMA R5, R133, -R162, R5 ;  /* 0x800000a285057223 */ /* 0x000fe20000000005 */
[----:B------:R-:W-:Y:S01]  /*18f40*/  FFMA R7, R132, -R163, R7 ;  /* 0x800000a384077223 */ /* 0x000fe20000000007 */
[----:B------:R-:W-:Y:S02]  /*18f50*/  IADD3 R10, P2, R24, R166, RZ ;  /* 0x000000a6180a7210 */ /* 0x000fe40007f5e0ff */
[-C--:B------:R-:W-:Y:S01]  /*18f60*/  FFMA R6, R12, R2.reuse, R5 ;  /* 0x000000020c067223 */ /* 0x080fe20000000005 */
[-C--:B------:R-:W-:Y:S01]  /*18f70*/  FFMA R5, R13, R2.reuse, R4 ;  /* 0x000000020d057223 */ /* 0x080fe20000000004 */
[----:B------:R-:W-:Y:S01]  /*18f80*/  FFMA R4, R14, R2, R7 ;  /* 0x000000020e047223 */ /* 0x000fe20000000007 */
[----:B------:R-:W-:Y:S01]  /*18f90*/  IADD3.X R11, R25, R148, RZ, P2, !PT ;  /* 0x00000094190b7210 */ /* 0x000fe200017fe4ff */
[C---:B------:R-:W-:Y:S01]  /*18fa0*/  FFMA R7, R15.reuse, R153, R6 ;  /* 0x000000990f077223 */ /* 0x040fe20000000006 */
[C---:B------:R-:W-:Y:S01]  /*18fb0*/  FFMA R5, R15.reuse, R152, R5 ;  /* 0x000000980f057223 */ /* 0x040fe20000000005 */
[----:B------:R-:W-:-:S02]  /*18fc0*/  FFMA R4, R15, R3, R4 ;  /* 0x000000030f047223 */ /* 0x000fc40000000004 */
        /* <DEDUP_REMOVED lines=8> */
[----:B------:R1:W2:Y:S01]  /*19050*/  @P3 LDG.E.LTC128B.128 R144, desc[UR28][R10.64] ;  /* 0x0000001c0a903981 */ /* 0x0002a2000c1e1d20 */
[----:B------:R-:W-:Y:S02]  /*19060*/  ISETP.LT.AND P3, PT, R16, UR11, P0 ;  /* 0x0000000b10007c0c */ /* 0x000fe40008761270 */
[----:B------:R-:W-:-:S04]  /*19070*/  IADD3 R8, P2, R24, R65, RZ ;  /* 0x0000004118087210 */ /* 0x000fc80007f5e0ff */
[----:B------:R-:W-:Y:S02]  /*19080*/  IADD3.X R9, R25, R64, RZ, P2, !PT ;  /* 0x0000004019097210 */ /* 0x000fe400017fe4ff */
[----:B------:R-:W-:-:S05]  /*19090*/  IADD3 R156, R156, 0x1e, RZ ;  /* 0x0000001e9c9c7810 */ /* 0x000fca0007ffe0ff */
[----:B------:R2:W3:Y:S01]  /*190a0*/  @P3 LDG.E.LTC128B.128 R140, desc[UR28][R8.64] ;  /* 0x0000001c088c3981 */ /* 0x0004e2000c1e1d20 */
[----:B------:R-:W-:Y:S02]  /*190b0*/  ISETP.LT.AND P2, PT, R156, UR11, P1 ;  /* 0x0000000b9c007c0c */ /* 0x000fe40008f41270 */
[----:B------:R-:W-:-:S04]  /*190c0*/  IADD3 R166, P1, R44, R166, RZ ;  /* 0x000000a62ca67210 */ /* 0x000fc80007f3e0ff */
[----:B------:R-:W-:Y:S02]  /*190d0*/  IADD3.X R167, R45, R148, RZ, P1, !PT ;  /* 0x000000942da77210 */ /* 0x000fe40000ffe4ff */
[----:B------:R-:W-:-:S05]  /*190e0*/  ISETP.LT.AND P1, PT, R156, UR11, P0 ;  /* 0x0000000b9c007c0c */ /* 0x000fca0008721270 */
[----:B------:R-:W4:Y:S01]  /*190f0*/  @P2 LDG.E.LTC128B.128 R136, desc[UR28][R166.64] ;  /* 0x0000001ca6882981 */ /* 0x000f22000c1e1d20 */
[----:B-1----:R-:W-:-:S04]  /*19100*/  IADD3 R10, P0, R44, R65, RZ ;  /* 0x000000412c0a7210 */ /* 0x002fc80007f1e0ff */
[----:B------:R-:W-:-:S05]  /*19110*/  IADD3.X R11, R45, R64, RZ, P0, !PT ;  /* 0x000000402d0b7210 */ /* 0x000fca00007fe4ff */
[----:B------:R1:W5:Y:S01]  /*19120*/  @P1 LDG.E.LTC128B.128 R132, desc[UR28][R10.64] ;  /* 0x0000001c0a841981 */ /* 0x000362000c1e1d20 */
[C---:B------:R-:W-:Y:S02]  /*19130*/  ISETP.LT.AND P1, PT, R16.reuse, UR11, P5 ;  /* 0x0000000b10007c0c */ /* 0x040fe4000af21270 */
[----:B------:R-:W-:Y:S01]  /*19140*/  ISETP.LT.AND P0, PT, R16, UR11, P6 ;  /* 0x0000000b10007c0c */ /* 0x000fe2000b701270 */
[----:B------:R-:W-:Y:S01]  /*19150*/  BAR.SYNC.DEFER_BLOCKING 0x0 ;  /* 0x0000000000007b1d */ /* 0x000fe20000010000 */
[C---:B------:R-:W-:Y:S02]  /*19160*/  ISETP.LT.AND P5, PT, R156.reuse, UR11, P5 ;  /* 0x0000000b9c007c0c */ /* 0x040fe4000afa1270 */
[----:B------:R-:W-:-:S03]  /*19170*/  ISETP.LT.AND P6, PT, R156, UR11, P6 ;  /* 0x0000000b9c007c0c */ /* 0x000fc6000b7c1270 */
[----:B------:R-:W-:Y:S04]  /*19180*/  STS.128 [R154], R32 ;  /* 0x000000209a007388 */ /* 0x000fe80000000c00 */
[----:B------:R-:W-:Y:S04]  /*19190*/  STS.128 [R154+0x80], R36 ;  /* 0x000080249a007388 */ /* 0x000fe80000000c00 */
[----:B------:R-:W-:Y:S04]  /*191a0*/  STS.128 [R154+0x100], R96 ;  /* 0x000100609a007388 */ /* 0x000fe80000000c00 */
[----:B------:R-:W-:Y:S01]  /*191b0*/  STS.128 [R154+0x180], R100 ;  /* 0x000180649a007388 */ /* 0x000fe20000000c00 */
[----:B------:R-:W-:Y:S01]  /*191c0*/  BAR.SYNC.DEFER_BLOCKING 0x0 ;  /* 0x0000000000007b1d */ /* 0x000fe20000010000 */
[C---:B--2---:R-:W-:Y:S01]  /*191d0*/  FMUL R8, R147.reuse, R163 ;  /* 0x000000a393087220 */ /* 0x044fe20000400000 */
[CC--:B0-----:R-:W-:Y:S01]  /*191e0*/  FMUL R6, R144.reuse, R164.reuse ;  /* 0x000000a490067220 */ /* 0x0c1fe20000400000 */
[C---:B------:R-:W-:Y:S01]  /*191f0*/  FMUL R5, R147.reuse, R164 ;  /* 0x000000a493057220 */ /* 0x040fe20000400000 */
[-C--:B------:R-:W-:Y:S01]  /*19200*/  FMUL R17, R147, R162.reuse ;  /* 0x000000a293117220 */ /* 0x080fe20000400000 */
[-C--:B------:R-:W-:Y:S01]  /*19210*/  FFMA R7, R145, R157.reuse, R8 ;  /* 0x0000009d91077223 */ /* 0x080fe20000000008 */
[-C--:B------:R-:W-:Y:S01]  /*19220*/  FFMA R6, R147, R157.reuse, -R6 ;  /* 0x0000009d93067223 */ /* 0x080fe20000000806 */
[-C--:B------:R-:W-:Y:S01]  /*19230*/  FFMA R4, R144, R157.reuse, R5 ;  /* 0x0000009d90047223 */ /* 0x080fe20000000005 */
[----:B------:R-:W-:Y:S01]  /*19240*/  FFMA R17, R146, R157, R17 ;  /* 0x0000009d92117223 */ /* 0x000fe20000000011 */
[----:B------:R-:W-:Y:S01]  /*19250*/  FFMA R7, R144, R162, R7 ;  /* 0x000000a290077223 */ /* 0x000fe20000000007 */
[CC--:B------:R-:W-:Y:S01]  /*19260*/  FFMA R5, R145.reuse, -R163.reuse, R6 ;  /* 0x800000a391057223 */ /* 0x0c0fe20000000006 */
[CC--:B------:R-:W-:Y:S01]  /*19270*/  FFMA R4, R146.reuse, R163.reuse, R4 ;  /* 0x000000a392047223 */ /* 0x0c0fe20000000004 */
[CC--:B------:R-:W-:Y:S01]  /*19280*/  FFMA R17, R145.reuse, R164.reuse, R17 ;  /* 0x000000a491117223 */ /* 0x0c0fe20000000011 */
[C---:B------:R-:W-:Y:S01]  /*19290*/  FFMA R16, R146.reuse, -R164, R7 ;  /* 0x800000a492107223 */ /* 0x040fe20000000007 */
[----:B------:R-:W-:Y:S01]  /*192a0*/  FFMA R146, R146, -R162, R5 ;  /* 0x800000a292927223 */ /* 0x000fe20000000005 */
[C---:B---3--:R-:W-:Y:S01]  /*192b0*/  FMUL R8, R140.reuse, R164 ;  /* 0x000000a48c087220 */ /* 0x048fe20000400000 */
[----:B------:R-:W-:Y:S01]  /*192c0*/  FFMA R145, R145, -R162, R4 ;  /* 0x800000a291917223 */ /* 0x000fe20000000004 */
[C---:B------:R-:W-:Y:S01]  /*192d0*/  FMUL R5, R143.reuse, R164 ;  /* 0x000000a48f057220 */ /* 0x040fe20000400000 */
[C---:B------:R-:W-:Y:S01]  /*192e0*/  FMUL R4, R143.reuse, R163 ;  /* 0x000000a38f047220 */ /* 0x040fe20000400000 */
[CC--:B------:R-:W-:Y:S01]  /*192f0*/  FFMA R8, R143.reuse, R157.reuse, -R8 ;  /* 0x0000009d8f087223 */ /* 0x0c0fe20000000808 */
[-C--:B------:R-:W-:Y:S01]  /*19300*/  FMUL R143, R143, R162.reuse ;  /* 0x000000a28f8f7220 */ /* 0x080fe20000400000 */
[-C--:B------:R-:W-:Y:S01]  /*19310*/  FFMA R6, R140, R157.reuse, R5 ;  /* 0x0000009d8c067223 */ /* 0x080fe20000000005 */
[C---:B------:R-:W-:Y:S01]  /*19320*/  FFMA R5, R141.reuse, R157, R4 ;  /* 0x0000009d8d057223 */ /* 0x040fe20000000004 */
[C---:B-1----:R-:W-:Y:S01]  /*19330*/  FFMA R11, R141.reuse, -R163, R8 ;  /* 0x800000a38d0b7223 */ /* 0x042fe20000000008 */
[C---:B------:R-:W-:Y:S01]  /*19340*/  FFMA R4, R142.reuse, R157, R143 ;  /* 0x0000009d8e047223 */ /* 0x040fe2000000008f */
[-C--:B------:R-:W-:Y:S01]  /*19350*/  FFMA R13, R142, R163.reuse, R6 ;  /* 0x000000a38e0d7223 */ /* 0x080fe20000000006 */
[----:B------:R-:W-:Y:S01]  /*19360*/  FFMA R9, R140, R162, R5 ;  /* 0x000000a28c097223 */ /* 0x000fe20000000005 */
[-C--:B------:R-:W-:Y:S01]  /*19370*/  FFMA R17, R144, -R163.reuse, R17 ;  /* 0x800000a390117223 */ /* 0x080fe20000000011 */
[-C--:B------:R-:W-:Y:S01]  /*19380*/  FFMA R23, R141, R164.reuse, R4 ;  /* 0x000000a48d177223 */ /* 0x080fe20000000004 */
[C---:B----4-:R-:W-:Y:S01]  /*19390*/  FMUL R8, R139.reuse, R163 ;  /* 0x000000a38b087220 */ /* 0x050fe20000400000 */
[----:B------:R-:W0:Y:S01]  /*193a0*/  LDS.128 R4, [R155+UR10] ;  /* 0x0000000a9b047984 */ /* 0x000e220008000c00 */
[-C--:B------:R-:W-:Y:S01]  /*193b0*/  FFMA R20, R142, -R164.reuse, R9 ;  /* 0x800000a48e147223 */ /* 0x080fe20000000009 */
[C---:B------:R-:W-:Y:S01]  /*193c0*/  FMUL R9, R139.reuse, R164 ;  /* 0x000000a48b097220 */ /* 0x040fe20000400000 */
[----:B------:R-:W-:Y:S01]  /*193d0*/  FMUL R21, R139, R162 ;  /* 0x000000a28b157220 */ /* 0x000fe20000400000 */
[----:B------:R-:W-:Y:S01]  /*193e0*/  FMUL R14, R136, R164 ;  /* 0x000000a4880e7220 */ /* 0x000fe20000400000 */
[-C--:B------:R-:W-:Y:S01]  /*193f0*/  FFMA R142, R142, -R162.reuse, R11 ;  /* 0x800000a28e8e7223 */ /* 0x080fe2000000000b */
[-C--:B------:R-:W-:Y:S01]  /*19400*/  FFMA R12, R136, R157.reuse, R9 ;  /* 0x0000009d880c7223 */ /* 0x080fe20000000009 */
[-C--:B------:R-:W-:Y:S01]  /*19410*/  FFMA R15, R137, R157.reuse, R8 ;  /* 0x0000009d890f7223 */ /* 0x080fe20000000008 */
[CC--:B------:R-:W-:Y:S01]  /*19420*/  FFMA R21, R138.reuse, R157.reuse, R21 ;  /* 0x0000009d8a157223 */ /* 0x0c0fe20000000015 */
[----:B------:R-:W1:Y:S01]  /*19430*/  LDS.128 R8, [R155+UR10+0x200] ;  /* 0x0002000a9b087984 */ /* 0x000e620008000c00 */
[----:B------:R-:W-:Y:S01]  /*19440*/  FFMA R14, R139, R157, -R14 ;  /* 0x0000009d8b0e7223 */ /* 0x000fe2000000080e */
[-C--:B------:R-:W-:Y:S01]  /*19450*/  FFMA R12, R138, R163.reuse, R12 ;  /* 0x000000a38a0c7223 */ /* 0x080fe2000000000c */
[----:B------:R-:W-:Y:S01]  /*19460*/  FFMA R141, R141, -R162, R13 ;  /* 0x800000a28d8d7223 */ /* 0x000fe2000000000d */
[C---:B------:R-:W-:Y:S01]  /*19470*/  FFMA R21, R137.reuse, R164, R21 ;  /* 0x000000a489157223 */ /* 0x040fe20000000015 */
[CC--:B------:R-:W-:Y:S01]  /*19480*/  FFMA R13, R137.reuse, -R163.reuse, R14 ;  /* 0x800000a3890d7223 */ /* 0x0c0fe2000000000e */
[-C--:B------:R-:W-:Y:S01]  /*19490*/  FFMA R137, R137, -R162.reuse, R12 ;  /* 0x800000a289897223 */ /* 0x080fe2000000000c */
[----:B------:R-:W-:Y:S01]  /*194a0*/  FFMA R15, R136, R162, R15 ;  /* 0x000000a2880f7223 */ /* 0x000fe2000000000f */
[C---:B-----5:R-:W-:Y:S01]  /*194b0*/  FMUL R12, R135.reuse, R163 ;  /* 0x000000a3870c7220 */ /* 0x060fe20000400000 */
[-C--:B------:R-:W-:Y:S01]  /*194c0*/  FMUL R19, R135, R164.reuse ;  /* 0x000000a487137220 */ /* 0x080fe20000400000 */
[-C--:B------:R-:W-:Y:S01]  /*194d0*/  FMUL R22, R132, R164.reuse ;  /* 0x000000a484167220 */ /* 0x080fe20000400000 */
[C---:B------:R-:W-:Y:S01]  /*194e0*/  FFMA R24, R138.reuse, -R164, R15 ;  /* 0x800000a48a187223 */ /* 0x040fe2000000000f */
[-C--:B------:R-:W-:Y:S01]  /*194f0*/  FFMA R138, R138, -R162.reuse, R13 ;  /* 0x800000a28a8a7223 */ /* 0x080fe2000000000d */
[-C--:B------:R-:W-:Y:S01]  /*19500*/  FFMA R25, R133, R157.reuse, R12 ;  /* 0x0000009d85197223 */ /* 0x080fe2000000000c */
[CC--:B------:R-:W-:Y:S01]  /*19510*/  FMUL R27, R135.reuse, R162.reuse ;  /* 0x000000a2871b7220 */ /* 0x0c0fe20000400000 */
[----:B------:R-:W2:Y:S01]  /*19520*/  LDS.128 R12, [R155+UR10+0x8a0] ;  /* 0x0008a00a9b0c7984 */ /* 0x000ea20008000c00 */
[-C--:B------:R-:W-:Y:S01]  /*19530*/  FFMA R19, R132, R157.reuse, R19 ;  /* 0x0000009d84137223 */ /* 0x080fe20000000013 */
[-C--:B------:R-:W-:Y:S01]  /*19540*/  FFMA R22, R135, R157.reuse, -R22 ;  /* 0x0000009d87167223 */ /* 0x080fe20000000816 */
[----:B------:R-:W-:Y:S01]  /*19550*/  FFMA R27, R134, R157, R27 ;  /* 0x0000009d861b7223 */ /* 0x000fe2000000001b */
[----:B------:R-:W-:Y:S01]  /*19560*/  FFMA R25, R132, R162, R25 ;  /* 0x000000a284197223 */ /* 0x000fe20000000019 */
[CC--:B------:R-:W-:Y:S01]  /*19570*/  FFMA R18, R134.reuse, R163.reuse, R19 ;  /* 0x000000a386127223 */ /* 0x0c0fe20000000013 */
[CC--:B------:R-:W-:Y:S01]  /*19580*/  FFMA R19, R133.reuse, -R163.reuse, R22 ;  /* 0x800000a385137223 */ /* 0x0c0fe20000000016 */
[CC--:B------:R-:W-:Y:S01]  /*19590*/  FFMA R26, R133.reuse, R164.reuse, R27 ;  /* 0x000000a4851a7223 */ /* 0x0c0fe2000000001b */
[C---:B------:R-:W-:Y:S01]  /*195a0*/  FFMA R164, R134.reuse, -R164, R25 ;  /* 0x800000a486a47223 */ /* 0x040fe20000000019 */
[-C--:B------:R-:W-:Y:S01]  /*195b0*/  FFMA R133, R133, -R162.reuse, R18 ;  /* 0x800000a285857223 */ /* 0x080fe20000000012 */
[----:B------:R-:W-:Y:S01]  /*195c0*/  FFMA R134, R134, -R162, R19 ;  /* 0x800000a286867223 */ /* 0x000fe20000000013 */
[-C--:B------:R-:W-:Y:S01]  /*195d0*/  FFMA R23, R140, -R163.reuse, R23 ;  /* 0x800000a38c177223 */ /* 0x080fe20000000017 */
[-C--:B------:R-:W-:Y:S01]  /*195e0*/  FFMA R21, R136, -R163.reuse, R21 ;  /* 0x800000a388157223 */ /* 0x080fe20000000015 */
[----:B------:R-:W-:Y:S01]  /*195f0*/  FFMA R163, R132, -R163, R26 ;  /* 0x800000a384a37223 */ /* 0x000fe2000000001a */
[-C--:B0-----:R-:W-:Y:S01]  /*19600*/  FFMA R22, R4, R2.reuse, R145 ;  /* 0x0000000204167223 */ /* 0x081fe20000000091 */
[-C--:B------:R-:W-:Y:S01]  /*19610*/  FFMA R18, R6, R2.reuse, R17 ;  /* 0x0000000206127223 */ /* 0x080fe20000000011 */
[-C--:B------:R-:W-:Y:S01]  /*19620*/  FFMA R17, R5, R2.reuse, R16 ;  /* 0x0000000205117223 */ /* 0x080fe20000000010 */
[C---:B------:R-:W-:Y:S01]  /*19630*/  FFMA R19, R7.reuse, R2, R146 ;  /* 0x0000000207137223 */ /* 0x040fe20000000092 */
[C---:B------:R-:W-:Y:S01]  /*19640*/  FFMA R25, R7.reuse, R153, R22 ;  /* 0x0000009907197223 */ /* 0x040fe20000000016 */
[C---:B------:R-:W-:Y:S01]  /*19650*/  FFMA R18, R7.reuse, R3, R18 ;  /* 0x0000000307127223 */ /* 0x040fe20000000012 */
[-C--:B------:R-:W-:Y:S01]  /*19660*/  FFMA R16, R7, R152.reuse, R17 ;  /* 0x0000009807107223 */ /* 0x080fe20000000011 */
[-C--:B------:R-:W-:Y:S01]  /*19670*/  FFMA R19, R4, -R153.reuse, R19 ;  /* 0x8000009904137223 */ /* 0x080fe20000000013 */
[-C--:B------:R-:W-:Y:S01]  /*19680*/  FFMA R22, R6, R152.reuse, R25 ;  /* 0x0000009806167223 */ /* 0x080fe20000000019 */
[C---:B------:R-:W-:Y:S01]  /*19690*/  FFMA R7, R5.reuse, R153, R18 ;  /* 0x0000009905077223 */ /* 0x040fe20000000012 */
[-C--:B------:R-:W-:Y:S01]  /*196a0*/  FFMA R17, R4, R3.reuse, R16 ;  /* 0x0000000304117223 */ /* 0x080fe20000000010 */
[C---:B------:R-:W-:Y:S01]  /*196b0*/  FFMA R19, R5.reuse, -R152, R19 ;  /* 0x8000009805137223 */ /* 0x040fe20000000013 */
[----:B------:R-:W-:Y:S01]  /*196c0*/  FFMA R16, R5, -R3, R22 ;  /* 0x8000000305107223 */ /* 0x000fe20000000016 */
[----:B-1----:R-:W-:Y:S01]  /*196d0*/  FFMA R22, R10, R2, R23 ;  /* 0x000000020a167223 */ /* 0x002fe20000000017 */
[----:B------:R-:W-:Y:S01]  /*196e0*/  FFMA R18, R4, -R152, R7 ;  /* 0x8000009804127223 */ /* 0x000fe20000000007 */
[C---:B------:R-:W-:Y:S01]  /*196f0*/  FFMA R17, R6.reuse, -R153, R17 ;  /* 0x8000009906117223 */ /* 0x040fe20000000011 */
[-C--:B------:R-:W-:Y:S01]  /*19700*/  FFMA R19, R6, -R3.reuse, R19 ;  /* 0x8000000306137223 */ /* 0x080fe20000000013 */
[CC--:B------:R-:W-:Y:S01]  /*19710*/  FFMA R26, R8.reuse, R2.reuse, R141 ;  /* 0x00000002081a7223 */ /* 0x0c0fe2000000008d */
[----:B------:R-:W0:Y:S01]  /*19720*/  LDS.128 R4, [R155+UR10+0xaa0] ;  /* 0x000aa00a9b047984 */ /* 0x000e220008000c00 */
[-C--:B------:R-:W-:Y:S01]  /*19730*/  FFMA R23, R9, R2.reuse, R20 ;  /* 0x0000000209177223 */ /* 0x080fe20000000014 */
[C---:B------:R-:W-:Y:S01]  /*19740*/  FFMA R25, R11.reuse, R2, R142 ;  /* 0x000000020b197223 */ /* 0x040fe2000000008e */
[C---:B------:R-:W-:Y:S01]  /*19750*/  FFMA R22, R11.reuse, R3, R22 ;  /* 0x000000030b167223 */ /* 0x040fe20000000016 */
[CC--:B------:R-:W-:Y:S01]  /*19760*/  FFMA R27, R11.reuse, R153.reuse, R26 ;  /* 0x000000990b1b7223 */ /* 0x0c0fe2000000001a */
[-C--:B------:R-:W-:Y:S01]  /*19770*/  FFMA R20, R11, R152.reuse, R23 ;  /* 0x000000980b147223 */ /* 0x080fe20000000017 */
[-C--:B------:R-:W-:Y:S01]  /*19780*/  FFMA R26, R8, -R153.reuse, R25 ;  /* 0x80000099081a7223 */ /* 0x080fe20000000019 */
[C---:B------:R-:W-:Y:S01]  /*19790*/  FFMA R11, R9.reuse, R153, R22 ;  /* 0x00000099090b7223 */ /* 0x040fe20000000016 */
[-C--:B------:R-:W-:Y:S01]  /*197a0*/  FFMA R32, R10, R152.reuse, R27 ;  /* 0x000000980a207223 */ /* 0x080fe2000000001b */
[CC--:B------:R-:W-:Y:S01]  /*197b0*/  FFMA R23, R8.reuse, R3.reuse, R20 ;  /* 0x0000000308177223 */ /* 0x0c0fe20000000014 */
[CC--:B------:R-:W-:Y:S01]  /*197c0*/  FFMA R26, R9.reuse, -R152.reuse, R26 ;  /* 0x80000098091a7223 */ /* 0x0c0fe2000000001a */
[----:B------:R-:W-:Y:S01]  /*197d0*/  FFMA R22, R8, -R152, R11 ;  /* 0x8000009808167223 */ /* 0x000fe2000000000b */
[-C--:B--2---:R-:W-:Y:S01]  /*197e0*/  FFMA R8, R14, R2.reuse, R21 ;  /* 0x000000020e087223 */ /* 0x084fe20000000015 */
[----:B------:R-:W-:Y:S01]  /*197f0*/  FFMA R20, R9, -R3, R32 ;  /* 0x8000000309147223 */ /* 0x000fe20000000020 */
[C---:B------:R-:W-:Y:S01]  /*19800*/  FFMA R21, R10.reuse, -R153, R23 ;  /* 0x800000990a157223 */ /* 0x040fe20000000017 */
[-C--:B------:R-:W-:Y:S01]  /*19810*/  FFMA R23, R10, -R3.reuse, R26 ;  /* 0x800000030a177223 */ /* 0x080fe2000000001a */
[-C--:B------:R-:W-:Y:S01]  /*19820*/  FFMA R9, R13, R2.reuse, R24 ;  /* 0x000000020d097223 */ /* 0x080fe20000000018 */
[CC--:B------:R-:W-:Y:S01]  /*19830*/  FFMA R10, R12.reuse, R2.reuse, R137 ;  /* 0x000000020c0a7223 */ /* 0x0c0fe20000000089 */
[C---:B------:R-:W-:Y:S01]  /*19840*/  FFMA R8, R15.reuse, R3, R8 ;  /* 0x000000030f087223 */ /* 0x040fe20000000008 */
[C---:B------:R-:W-:Y:S01]  /*19850*/  FFMA R11, R15.reuse, R2, R138 ;  /* 0x000000020f0b7223 */ /* 0x040fe2000000008a */
[CC--:B------:R-:W-:Y:S01]  /*19860*/  FFMA R24, R15.reuse, R152.reuse, R9 ;  /* 0x000000980f187223 */ /* 0x0c0fe20000000009 */
[-C--:B------:R-:W-:Y:S01]  /*19870*/  FFMA R15, R15, R153.reuse, R10 ;  /* 0x000000990f0f7223 */ /* 0x080fe2000000000a */
[CC--:B------:R-:W-:Y:S01]  /*19880*/  FFMA R9, R13.reuse, R153.reuse, R8 ;  /* 0x000000990d097223 */ /* 0x0c0fe20000000008 */
[C---:B------:R-:W-:Y:S01]  /*19890*/  FFMA R8, R12.reuse, -R153, R11 ;  /* 0x800000990c087223 */ /* 0x040fe2000000000b */
[-C--:B------:R-:W-:Y:S01]  /*198a0*/  FFMA R11, R12, R3.reuse, R24 ;  /* 0x000000030c0b7223 */ /* 0x080fe20000000018 */
[-C--:B------:R-:W-:Y:S01]  /*198b0*/  FFMA R24, R14, R152.reuse, R15 ;  /* 0x000000980e187223 */ /* 0x080fe2000000000f */
[----:B------:R-:W-:Y:S01]  /*198c0*/  IADD3 R26, P2, R28, UR4, RZ ;  /* 0x000000041c1a7c10 */ /* 0x000fe2000ff5e0ff */
[-C--:B------:R-:W-:Y:S01]  /*198d0*/  FFMA R10, R12, -R152.reuse, R9 ;  /* 0x800000980c0a7223 */ /* 0x080fe20000000009 */
[C---:B------:R-:W-:Y:S01]  /*198e0*/  FFMA R12, R13.reuse, -R152, R8 ;  /* 0x800000980d0c7223 */ /* 0x040fe20000000008 */
[----:B------:R-:W-:Y:S01]  /*198f0*/  IADD3 R28, P3, R28, UR7, RZ ;  /* 0x000000071c1c7c10 */ /* 0x000fe2000ff7e0ff */
[----:B------:R-:W-:Y:S01]  /*19900*/  FFMA R8, R13, -R3, R24 ;  /* 0x800000030d087223 */ /* 0x000fe20000000018 */
[C---:B------:R-:W-:Y:S01]  /*19910*/  IADD3.X R27, R29.reuse, UR5, RZ, P2, !PT ;  /* 0x000000051d1b7c10 */ /* 0x040fe200097fe4ff */
[----:B------:R-:W-:Y:S01]  /*19920*/  FFMA R9, R14, -R153, R11 ;  /* 0x800000990e097223 */ /* 0x000fe2000000000b */
[----:B------:R-:W-:Y:S01]  /*19930*/  IADD3 R24, P2, R30, UR4, RZ ;  /* 0x000000041e187c10 */ /* 0x000fe2000ff5e0ff */
[----:B------:R-:W-:Y:S01]  /*19940*/  FFMA R11, R14, -R3, R12 ;  /* 0x800000030e0b7223 */ /* 0x000fe2000000000c */
[----:B------:R-:W-:Y:S01]  /*19950*/  IADD3.X R29, R29, UR6, RZ, P3, !PT ;  /* 0x000000061d1d7c10 */ /* 0x000fe20009ffe4ff */
[----:B------:R2:W-:Y:S01]  /*19960*/  @P1 STG.E.128 desc[UR28][R26.64], R16 ;  /* 0x000000101a001986 */ /* 0x0005e2000c101d1c */
[----:B------:R-:W-:-:S03]  /*19970*/  IADD3.X R25, R31, UR5, RZ, P2, !PT ;  /* 0x000000051f197c10 */ /* 0x000fc600097fe4ff */
[----:B------:R2:W-:Y:S01]  /*19980*/  @P0 STG.E.128 desc[UR28][R28.64], R20 ;  /* 0x000000141c000986 */ /* 0x0005e2000c101d1c */
[-C--:B0-----:R-:W-:Y:S01]  /*19990*/  FFMA R12, R6, R2.reuse, R163 ;  /* 0x00000002060c7223 */ /* 0x081fe200000000a3 */
[CC--:B------:R-:W-:Y:S01]  /*199a0*/  FFMA R14, R4.reuse, R2.reuse, R133 ;  /* 0x00000002040e7223 */ /* 0x0c0fe20000000085 */
[-C--:B------:R-:W-:Y:S01]  /*199b0*/  FFMA R13, R5, R2.reuse, R164 ;  /* 0x00000002050d7223 */ /* 0x080fe200000000a4 */
[----:B------:R2:W-:Y:S01]  /*199c0*/  @P5 STG.E.128 desc[UR28][R24.64], R8 ;  /* 0x0000000818005986 */ /* 0x0005e2000c101d1c */
[C---:B------:R-:W-:Y:S01]  /*199d0*/  FFMA R155, R7.reuse, R2, R134 ;  /* 0x00000002079b7223 */ /* 0x040fe20000000086 */
[C---:B------:R-:W-:Y:S01]  /*199e0*/  FFMA R2, R7.reuse, R3, R12 ;  /* 0x0000000307027223 */ /* 0x040fe2000000000c */
[CC--:B------:R-:W-:Y:S01]  /*199f0*/  FFMA R15, R7.reuse, R153.reuse, R14 ;  /* 0x00000099070f7223 */ /* 0x0c0fe2000000000e */
[-C--:B------:R-:W-:Y:S01]  /*19a00*/  FFMA R14, R7, R152.reuse, R13 ;  /* 0x00000098070e7223 */ /* 0x080fe2000000000d */
[-C--:B------:R-:W-:Y:S01]  /*19a10*/  FFMA R155, R4, -R153.reuse, R155 ;  /* 0x80000099049b7223 */ /* 0x080fe2000000009b */
[C---:B------:R-:W-:Y:S01]  /*19a20*/  FFMA R13, R5.reuse, R153, R2 ;  /* 0x00000099050d7223 */ /* 0x040fe20000000002 */
[----:B------:R-:W-:Y:S01]  /*19a30*/  IADD3 R12, P0, R30, UR7, RZ ;  /* 0x000000071e0c7c10 */ /* 0x000fe2000ff1e0ff */
[-C--:B------:R-:W-:Y:S01]  /*19a40*/  FFMA R2, R6, R152.reuse, R15 ;  /* 0x0000009806027223 */ /* 0x080fe2000000000f */
[CC--:B------:R-:W-:Y:S01]  /*19a50*/  FFMA R7, R4.reuse, R3.reuse, R14 ;  /* 0x0000000304077223 */ /* 0x0c0fe2000000000e */
[-C--:B------:R-:W-:Y:S01]  /*19a60*/  FFMA R155, R5, -R152.reuse, R155 ;  /* 0x80000098059b7223 */ /* 0x080fe2000000009b */
[----:B------:R-:W-:Y:S01]  /*19a70*/  FFMA R154, R4, -R152, R13 ;  /* 0x80000098049a7223 */ /* 0x000fe2000000000d */
[----:B------:R-:W-:Y:S01]  /*19a80*/  IADD3.X R13, R31, UR6, RZ, P0, !PT ;  /* 0x000000061f0d7c10 */ /* 0x000fe200087fe4ff */
[----:B------:R-:W-:Y:S01]  /*19a90*/  FFMA R152, R5, -R3, R2 ;  /* 0x8000000305987223 */ /* 0x000fe20000000002 */
[C---:B------:R-:W-:Y:S01]  /*19aa0*/  FFMA R153, R6.reuse, -R153, R7 ;  /* 0x8000009906997223 */ /* 0x040fe20000000007 */
[----:B------:R-:W-:Y:S01]  /*19ab0*/  FFMA R155, R6, -R3, R155 ;  /* 0x80000003069b7223 */ /* 0x000fe2000000009b */
[----:B------:R-:W-:Y:S06]  /*19ac0*/  @!P6 BRA `(.L_x_22) ;  /* 0x0000002c0090e947 */ /* 0x000fec0003800000 */
[----:B------:R4:W-:Y:S01]  /*19ad0*/  STG.E.128 desc[UR28][R12.64], R152 ;  /* 0x000000980c007986 */ /* 0x0009e2000c101d1c */
[----:B------:R-:W-:Y:S05]  /*19ae0*/  BRA `(.L_x_22) ;  /* 0x0000002c00887947 */ /* 0x000fea0003800000 */
.L_x_21:
[----:B------:R-:W-:Y:S01]  /*19af0*/  BAR.SYNC.DEFER_BLOCKING 0x0 ;  /* 0x0000000000007b1d */ /* 0x000fe20000010000 */
[C---:B------:R-:W-:Y:S02]  /*19b00*/  ISETP.LT.AND P1, PT, R156.reuse, UR11, P5 ;  /* 0x0000000b9c007c0c */ /* 0x040fe4000af21270 */
[----:B------:R-:W-:-:S03]  /*19b10*/  ISETP.LT.AND P3, PT, R156, UR11, P6 ;  /* 0x0000000b9c007c0c */ /* 0x000fc6000b761270 */
[----:B------:R-:W-:Y:S01]  /*19b20*/  ULDC.64 UR8, c[0x0][0x360] ;  /* 0x0000d80000087ab9 */ /* 0x000fe20000000a00 */
[----:B------:R-:W-:Y:S01]  /*19b30*/  ULDC.64 UR6, c[0x0][0x370] ;  /* 0x0000dc0000067ab9 */ /* 0x000fe20000000a00 */
[----:B------:R-:W-:Y:S02]  /*19b40*/  ULDC.64 UR4, c[0x0][0x378] ;  /* 0x0000de0000047ab9 */ /* 0x000fe40000000a00 */
[----:B------:R-:W-:-:S04]  /*19b50*/  UIADD3 UR4, UP0, UR4, UR6, URZ ;  /* 0x0000000604047290 */ /* 0x000fc8000ff1e03f */
[----:B------:R-:W-:Y:S01]  /*19b60*/  @P1 MOV R164, R170 ;  /* 0x000000aa00a41202 */ /* 0x000fe20000000f00 */
[----:B------:R-:W-:Y:S02]  /*19b70*/  UIADD3.X UR5, UR5, UR7, URZ, UP0, !UPT ;  /* 0x0000000705057290 */ /* 0x000fe400087fe43f */
[----:B------:R-:W-:-:S04]  /*19b80*/  UIADD3 UR7, UP0, UR4, 0x200, URZ ;  /* 0x0000020004077890 */ /* 0x000fc8000ff1e03f */
[----:B------:R-:W-:Y:S01]  /*19b90*/  UIADD3.X UR6, URZ, UR5, URZ, UP0, !UPT ;  /* 0x000000053f067290 */ /* 0x000fe200087fe43f */
[----:B------:R-:W-:Y:S04]  /*19ba0*/  STS.128 [R154], R4 ;  /* 0x000000049a007388 */ /* 0x000fe80000000c00 */
[----:B------:R-:W-:Y:S04]  /*19bb0*/  STS.128 [R154+0x80], R64 ;  /* 0x000080409a007388 */ /* 0x000fe80000000c00 */
[----:B------:R2:W-:Y:S04]  /*19bc0*/  STS.128 [R154+0x100], R68 ;  /* 0x000100449a007388 */ /* 0x0005e80000000c00 */
[----:B------:R-:W-:Y:S01]  /*19bd0*/  STS.128 [R154+0x180], R128 ;  /* 0x000180809a007388 */ /* 0x000fe20000000c00 */
[----:B------:R-:W-:Y:S01]  /*19be0*/  BAR.SYNC.DEFER_BLOCKING 0x0 ;  /* 0x0000000000007b1d */ /* 0x000fe20000010000 */
[----:B--2---:R-:W-:-:S05]  /*19bf0*/  IADD3 R69, R156, 0x2, RZ ;  /* 0x000000029c457810 */ /* 0x004fca0007ffe0ff */
[----:B------:R-:W2:Y:S01]  /*19c00*/  LDS.128 R140, [R155+UR10] ;  /* 0x0000000a9b8c7984 */ /* 0x000ea20008000c00 */
[----:B------:R-:W-:-:S03]  /*19c10*/  ISETP.LT.AND P2, PT, R69, UR11, P5 ;  /* 0x0000000b45007c0c */ /* 0x000fc6000af41270 */
[----:B------:R-:W5:Y:S01]  /*19c20*/  LDS.128 R136, [R155+UR10+0x200] ;  /* 0x0002000a9b887984 */ /* 0x000f620008000c00 */
[----:B------:R-:W-:-:S03]  /*19c30*/  ISETP.LT.AND P0, PT, R69, UR11, P6 ;  /* 0x0000000b45007c0c */ /* 0x000fc6000b701270 */
[----:B------:R-:W0:Y:S01]  /*19c40*/  LDS.128 R132, [R155+UR10+0x8a0] ;  /* 0x0008a00a9b847984 */ /* 0x000e220008000c00 */
[C---:B--2---:R-:W-:Y:S01]  /*19c50*/  FMUL R147, R143.reuse, R153 ;  /* 0x000000998f937220 */ /* 0x044fe20000400000 */
[C---:B------:R-:W-:Y:S01]  /*19c60*/  FMUL R145, R143.reuse, R3 ;  /* 0x000000038f917220 */ /* 0x040fe20000400000 */
[----:B------:R-:W-:Y:S01]  /*19c70*/  FMUL R66, R143, R152 ;  /* 0x000000988f427220 */ /* 0x000fe20000400000 */
[C---:B------:R-:W-:Y:S01]  /*19c80*/  FMUL R144, R140.reuse, R153 ;  /* 0x000000998c907220 */ /* 0x040fe20000400000 */
[-C--:B----4-:R-:W-:Y:S01]  /*19c90*/  FFMA R5, R140, R2.reuse, R147 ;  /* 0x000000028c057223 */ /* 0x090fe20000000093 */
[CC--:B------:R-:W-:Y:S01]  /*19ca0*/  FFMA R64, R142.reuse, R2.reuse, R145 ;  /* 0x000000028e407223 */ /* 0x0c0fe20000000091 */
[----:B-----5:R-:W-:Y:S01]  /*19cb0*/  FMUL R69, R139, R3 ;  /* 0x000000038b457220 */ /* 0x020fe20000400000 */
[----:B------:R-:W-:Y:S01]  /*19cc0*/  FFMA R4, R143, R2, -R144 ;  /* 0x000000028f047223 */ /* 0x000fe20000000890 */
[----:B------:R-:W-:Y:S01]  /*19cd0*/  FFMA R6, R142, R152, R5 ;  /* 0x000000988e067223 */ /* 0x000fe20000000005 */
[C---:B------:R-:W-:Y:S01]  /*19ce0*/  FFMA R5, R141.reuse, R2, R66 ;  /* 0x000000028d057223 */ /* 0x040fe20000000042 */
[C---:B------:R-:W-:Y:S01]  /*19cf0*/  FFMA R7, R141.reuse, R153, R64 ;  /* 0x000000998d077223 */ /* 0x040fe20000000040 */
[CC--:B------:R-:W-:Y:S01]  /*19d00*/  FFMA R68, R141.reuse, -R152.reuse, R4 ;  /* 0x800000988d447223 */ /* 0x0c0fe20000000004 */
[----:B------:R-:W2:Y:S01]  /*19d10*/  LDS.128 R64, [R155+UR10+0xaa0] ;  /* 0x000aa00a9b407984 */ /* 0x000ea20008000c00 */
[-C--:B------:R-:W-:Y:S01]  /*19d20*/  FFMA R4, R141, -R3.reuse, R6 ;  /* 0x800000038d047223 */ /* 0x080fe20000000006 */
[CC--:B------:R-:W-:Y:S01]  /*19d30*/  FFMA R5, R140.reuse, R3.reuse, R5 ;  /* 0x000000038c057223 */ /* 0x0c0fe20000000005 */
[-C--:B------:R-:W-:Y:S01]  /*19d40*/  FFMA R6, R140, -R152.reuse, R7 ;  /* 0x800000988c067223 */ /* 0x080fe20000000007 */
[----:B------:R-:W-:Y:S01]  /*19d50*/  FFMA R7, R142, -R3, R68 ;  /* 0x800000038e077223 */ /* 0x000fe20000000044 */
[----:B------:R-:W-:Y:S01]  /*19d60*/  FMUL R68, R139, R152 ;  /* 0x000000988b447220 */ /* 0x000fe20000400000 */
[-C--:B------:R-:W-:Y:S01]  /*19d70*/  FFMA R128, R138, R2.reuse, R69 ;  /* 0x000000028a807223 */ /* 0x080fe20000000045 */
[-C--:B------:R-:W-:Y:S01]  /*19d80*/  FFMA R5, R142, -R153.reuse, R5 ;  /* 0x800000998e057223 */ /* 0x080fe20000000005 */
[CC--:B------:R-:W-:Y:S01]  /*19d90*/  FMUL R70, R136.reuse, R153.reuse ;  /* 0x0000009988467220 */ /* 0x0c0fe20000400000 */
[CC--:B------:R-:W-:Y:S01]  /*19da0*/  FFMA R68, R137.reuse, R2.reuse, R68 ;  /* 0x0000000289447223 */ /* 0x0c0fe20000000044 */
[-C--:B------:R-:W-:Y:S01]  /*19db0*/  FFMA R69, R137, R153.reuse, R128 ;  /* 0x0000009989457223 */ /* 0x080fe20000000080 */
[C---:B------:R-:W-:Y:S01]  /*19dc0*/  FMUL R71, R139.reuse, R153 ;  /* 0x000000998b477220 */ /* 0x040fe20000400000 */
[----:B------:R4:W-:Y:S01]  /*19dd0*/  @P1 STG.E.128 desc[UR28][R164.64], R4 ;  /* 0x00000004a4001986 */ /* 0x0009e2000c101d1c */
[-C--:B------:R-:W-:Y:S01]  /*19de0*/  FFMA R139, R139, R2.reuse, -R70 ;  /* 0x000000028b8b7223 */ /* 0x080fe20000000846 */
[C---:B------:R-:W-:Y:S01]  /*19df0*/  FFMA R68, R136.reuse, R3, R68 ;  /* 0x0000000388447223 */ /* 0x040fe20000000044 */
[-C--:B0-----:R-:W-:Y:S01]  /*19e00*/  FMUL R131, R135, R153.reuse ;  /* 0x0000009987837220 */ /* 0x081fe20000400000 */
[----:B------:R-:W-:Y:S01]  /*19e10*/  FFMA R71, R136, R2, R71 ;  /* 0x0000000288477223 */ /* 0x000fe20000000047 */
[-C--:B------:R-:W-:Y:S01]  /*19e20*/  FFMA R70, R137, -R152.reuse, R139 ;  /* 0x8000009889467223 */ /* 0x080fe2000000008b */
[----:B------:R-:W-:Y:S01]  /*19e30*/  FMUL R128, R135, R152 ;  /* 0x0000009887807220 */ /* 0x000fe20000400000 */
[----:B------:R-:W-:Y:S01]  /*19e40*/  FFMA R131, R132, R2, R131 ;  /* 0x0000000284837223 */ /* 0x000fe20000000083 */
[----:B--2---:R-:W-:-:S04]  /*19e50*/  FMUL R130, R64, R153 ;  /* 0x0000009940827220 */ /* 0x004fc80000400000 */
[----:B------:R-:W-:Y:S01]  /*19e60*/  FFMA R130, R67, R2, -R130 ;  /* 0x0000000243827223 */ /* 0x000fe20000000882 */
[----:B----4-:R-:W-:Y:S01]  /*19e70*/  FFMA R6, R136, -R152, R69 ;  /* 0x8000009888067223 */ /* 0x010fe20000000045 */
[----:B------:R-:W-:Y:S01]  /*19e80*/  FMUL R69, R135, R3 ;  /* 0x0000000387457220 */ /* 0x000fe20000400000 */
[C---:B------:R-:W-:Y:S01]  /*19e90*/  FFMA R5, R138.reuse, -R153, R68 ;  /* 0x800000998a057223 */ /* 0x040fe20000000044 */
[----:B------:R-:W-:Y:S01]  /*19ea0*/  FFMA R7, R138, -R3, R70 ;  /* 0x800000038a077223 */ /* 0x000fe20000000046 */
[-C--:B------:R-:W-:Y:S01]  /*19eb0*/  FMUL R70, R132, R153.reuse ;  /* 0x0000009984467220 */ /* 0x080fe20000400000 */
[----:B------:R-:W-:Y:S01]  /*19ec0*/  FFMA R68, R134, R2, R69 ;  /* 0x0000000286447223 */ /* 0x000fe20000000045 */
[----:B------:R-:W-:Y:S01]  /*19ed0*/  FFMA R4, R138, R152, R71 ;  /* 0x000000988a047223 */ /* 0x000fe20000000047 */
[-C--:B------:R-:W-:Y:S01]  /*19ee0*/  FFMA R69, R133, R2.reuse, R128 ;  /* 0x0000000285457223 */ /* 0x080fe20000000080 */
[----:B------:R-:W-:Y:S01]  /*19ef0*/  FFMA R71, R135, R2, -R70 ;  /* 0x0000000287477223 */ /* 0x000fe20000000846 */
[-C--:B------:R-:W-:Y:S01]  /*19f00*/  FFMA R129, R133, R153.reuse, R68 ;  /* 0x0000009985817223 */ /* 0x080fe20000000044 */
[-C--:B------:R-:W-:Y:S01]  /*19f10*/  FFMA R68, R134, R152.reuse, R131 ;  /* 0x0000009886447223 */ /* 0x080fe20000000083 */
[CC--:B------:R-:W-:Y:S01]  /*19f20*/  FMUL R128, R67.reuse, R152.reuse ;  /* 0x0000009843807220 */ /* 0x0c0fe20000400000 */
[C---:B------:R-:W-:Y:S01]  /*19f30*/  FMUL R131, R67.reuse, R153 ;  /* 0x0000009943837220 */ /* 0x040fe20000400000 */
[C---:B------:R-:W-:Y:S01]  /*19f40*/  FFMA R70, R132.reuse, -R152, R129 ;  /* 0x8000009884467223 */ /* 0x040fe20000000081 */
[-C--:B------:R-:W-:Y:S01]  /*19f50*/  FMUL R129, R67, R3.reuse ;  /* 0x0000000343817220 */ /* 0x080fe20000400000 */
[CC--:B------:R-:W-:Y:S01]  /*19f60*/  FFMA R128, R65.reuse, R2.reuse, R128 ;  /* 0x0000000241807223 */ /* 0x0c0fe20000000080 */
[-C--:B------:R-:W-:Y:S01]  /*19f70*/  FFMA R69, R132, R3.reuse, R69 ;  /* 0x0000000384457223 */ /* 0x080fe20000000045 */
[-C--:B------:R-:W-:Y:S01]  /*19f80*/  FFMA R67, R64, R2.reuse, R131 ;  /* 0x0000000240437223 */ /* 0x080fe20000000083 */
[----:B------:R-:W-:Y:S01]  /*19f90*/  FFMA R132, R66, R2, R129 ;  /* 0x0000000242847223 */ /* 0x000fe20000000081 */
[----:B------:R-:W-:Y:S01]  /*19fa0*/  FFMA R129, R64, R3, R128 ;  /* 0x0000000340817223 */ /* 0x000fe20000000080 */
[-C--:B------:R-:W-:Y:S01]  /*19fb0*/  FFMA R130, R65, -R152.reuse, R130 ;  /* 0x8000009841827223 */ /* 0x080fe20000000082 */
[-C--:B------:R-:W-:Y:S01]  /*19fc0*/  FFMA R128, R66, R152.reuse, R67 ;  /* 0x0000009842807223 */ /* 0x080fe20000000043 */
[----:B------:R-:W-:Y:S01]  /*19fd0*/  FFMA R71, R133, -R152, R71 ;  /* 0x8000009885477223 */ /* 0x000fe20000000047 */
[----:B------:R-:W-:Y:S01]  /*19fe0*/  IADD3 R136, P1, R170, UR8, RZ ;  /* 0x00000008aa887c10 */ /* 0x000fe2000ff3e0ff */
[----:B------:R-:W-:Y:S01]  /*19ff0*/  FFMA R67, R65, R153, R132 ;  /* 0x0000009941437223 */ /* 0x000fe20000000084 */
[-C--:B------:R-:W-:Y:S01]  /*1a000*/  FFMA R4, R137, -R3.reuse, R4 ;  /* 0x8000000389047223 */ /* 0x080fe20000000004 */
[-C--:B------:R-:W-:Y:S01]  /*1a010*/  FFMA R131, R66, -R3.reuse, R130 ;  /* 0x8000000342837223 */ /* 0x080fe20000000082 */
[----:B------:R-:W-:Y:S01]  /*1a020*/  @P3 MOV R164, R170 ;  /* 0x000000aa00a43202 */ /* 0x000fe20000000f00 */
[----:B------:R-:W-:Y:S01]  /*1a030*/  FFMA R68, R133, -R3, R68 ;  /* 0x8000000385447223 */ /* 0x000fe20000000044 */
[C---:B------:R-:W-:Y:S01]  /*1a040*/  FFMA R69, R134.reuse, -R153, R69 ;  /* 0x8000009986457223 */ /* 0x040fe20000000045 */
[----:B------:R-:W-:Y:S01]  /*1a050*/  FFMA R71, R134, -R3, R71 ;  /* 0x8000000386477223 */ /* 0x000fe20000000047 */
[----:B------:R-:W-:Y:S01]  /*1a060*/  FFMA R129, R66, -R153, R129 ;  /* 0x8000009942817223 */ /* 0x000fe20000000081 */
[----:B------:R-:W-:Y:S01]  /*1a070*/  IADD3.X R137, R165, UR9, RZ, P1, !PT ;  /* 0x00000009a5897c10 */ /* 0x000fe20008ffe4ff */
[----:B------:R-:W-:Y:S01]  /*1a080*/  FFMA R128, R65, -R3, R128 ;  /* 0x8000000341807223 */ /* 0x000fe20000000080 */
[----:B------:R-:W-:Y:S01]  /*1a090*/  FFMA R130, R64, -R152, R67 ;  /* 0x8000009840827223 */ /* 0x000fe20000000043 */
[----:B------:R-:W-:Y:S04]  /*1a0a0*/  @P3 STG.E.128 desc[UR28][R164.64+0x200], R4 ;  /* 0x00020004a4003986 */ /* 0x000fe8000c101d1c */
[----:B------:R0:W-:Y:S04]  /*1a0b0*/  @P2 STG.E.128 desc[UR28][R136.64], R68 ;  /* 0x0000004488002986 */ /* 0x0001e8000c101d1c */
[----:B------:R-:W-:Y:S01]  /*1a0c0*/  @P0 STG.E.128 desc[UR28][R136.64+0x200], R128 ;  /* 0x0002008088000986 */ /* 0x000fe2000c101d1c */
[----:B------:R-:W-:Y:S01]  /*1a0d0*/  BAR.SYNC.DEFER_BLOCKING 0x0 ;  /* 0x0000000000007b1d */ /* 0x000fe20000010000 */
[----:B------:R-:W-:-:S04]  /*1a0e0*/  IADD3 R170, P0, R170, UR4, RZ ;  /* 0x00000004aaaa7c10 */ /* 0x000fc8000ff1e0ff */
[----:B------:R-:W-:Y:S01]  /*1a0f0*/  IADD3.X R171, R165, UR5, RZ, P0, !PT ;  /* 0x00000005a5ab7c10 */ /* 0x000fe200087fe4ff */
[----:B------:R-:W-:Y:S01]  /*1a100*/  STS.128 [R154], R8 ;  /* 0x000000089a007388 */ /* 0x000fe20000000c00 */
[C---:B0-----:R-:W-:Y:S02]  /*1a110*/  IADD3 R68, R156.reuse, 0x4, RZ ;  /* 0x000000049c447810 */ /* 0x041fe40007ffe0ff */
[----:B------:R-:W-:Y:S01]  /*1a120*/  IADD3 R69, R156, 0x6, RZ ;  /* 0x000000069c457810 */ /* 0x000fe20007ffe0ff */
[----:B------:R-:W-:Y:S01]  /*1a130*/  STS.128 [R154+0x80], R60 ;  /* 0x0000803c9a007388 */ /* 0x000fe20000000c00 */
[----:B------:R-:W-:Y:S02]  /*1a140*/  ISETP.LT.AND P3, PT, R68, UR11, P5 ;  /* 0x0000000b44007c0c */ /* 0x000fe4000af61270 */
[C---:B------:R-:W-:Y:S01]  /*1a150*/  ISETP.LT.AND P1, PT, R69.reuse, UR11, P5 ;  /* 0x0000000b45007c0c */ /* 0x040fe2000af21270 */
[----:B------:R-:W-:Y:S01]  /*1a160*/  STS.128 [R154+0x100], R72 ;  /* 0x000100489a007388 */ /* 0x000fe20000000c00 */
[----:B------:R-:W-:-:S02]  /*1a170*/  ISETP.LT.AND P0, PT, R69, UR11, P6 ;  /* 0x0000000b45007c0c */ /* 0x000fc4000b701270 */
[----:B------:R-:W-:Y:S01]  /*1a180*/  ISETP.LT.AND P2, PT, R68, UR11, P6 ;  /* 0x0000000b44007c0c */ /* 0x000fe2000b741270 */
[----:B------:R-:W-:Y:S01]  /*1a190*/  STS.128 [R154+0x180], R124 ;  /* 0x0001807c9a007388 */ /* 0x000fe20000000c00 */
[----:B------:R-:W-:Y:S06]  /*1a1a0*/  BAR.SYNC.DEFER_BLOCKING 0x0 ;  /* 0x0000000000007b1d */ /* 0x000fec0000010000 */
[----:B------:R-:W0:Y:S04]  /*1a1b0*/  LDS.128 R132, [R155+UR10] ;  /* 0x0000000a9b847984 */ /* 0x000e280008000c00 */
[----:B------:R-:W2:Y:S04]  /*1a1c0*/  LDS.128 R64, [R155+UR10+0x200] ;  /* 0x0002000a9b407984 */ /* 0x000ea80008000c00 */
[----:B------:R-:W-:Y:S01]  /*1a1d0*/  LDS.128 R60, [R155+UR10+0x8a0] ;  /* 0x0008a00a9b3c7984 */ /* 0x000fe20008000c00 */
[C---:B0-----:R-:W-:Y:S01]  /*1a1e0*/  FMUL R5, R135.reuse, R153 ;  /* 0x0000009987057220 */ /* 0x041fe20000400000 */
[C---:B------:R-:W-:Y:S01]  /*1a1f0*/  FMUL R8, R135.reuse, R152 ;  /* 0x0000009887087220 */ /* 0x040fe20000400000 */
[----:B------:R-:W-:Y:S01]  /*1a200*/  FMUL R7, R135, R3 ;  /* 0x0000000387077220 */ /* 0x000fe20000400000 */
[C---:B------:R-:W-:Y:S01]  /*1a210*/  FMUL R70, R132.reuse, R153 ;  /* 0x0000009984467220 */ /* 0x040fe20000400000 */
[-C--:B------:R-:W-:Y:S01]  /*1a220*/  FFMA R5, R132, R2.reuse, R5 ;  /* 0x0000000284057223 */ /* 0x080fe20000000005 */
[----:B--2---:R-:W-:Y:S01]  /*1a230*/  FMUL R69, R67, R3 ;  /* 0x0000000343457220 */ /* 0x004fe20000400000 */
[CC--:B------:R-:W-:Y:S01]  /*1a240*/  FFMA R6, R134.reuse, R2.reuse, R7 ;  /* 0x0000000286067223 */ /* 0x0c0fe20000000007 */
[----:B------:R-:W-:Y:S01]  /*1a250*/  FFMA R70, R135, R2, -R70 ;  /* 0x0000000287467223 */ /* 0x000fe20000000846 */
[----:B------:R-:W-:Y:S01]  /*1a260*/  FFMA R4, R134, R152, R5 ;  /* 0x0000009886047223 */ /* 0x000fe20000000005 */
[C---:B------:R-:W-:Y:S01]  /*1a270*/  FFMA R5, R133.reuse, R2, R8 ;  /* 0x0000000285057223 */ /* 0x040fe20000000008 */
[C---:B------:R-:W-:Y:S01]  /*1a280*/  FFMA R7, R133.reuse, R153, R6 ;  /* 0x0000009985077223 */ /* 0x040fe20000000006 */
[----:B------:R-:W0:Y:S01]  /*1a290*/  LDS.128 R8, [R155+UR10+0xaa0] ;  /* 0x000aa00a9b087984 */ /* 0x000e220008000c00 */
[-C--:B------:R-:W-:Y:S01]  /*1a2a0*/  FFMA R70, R133, -R152.reuse, R70 ;  /* 0x8000009885467223 */ /* 0x080fe20000000046 */
[C---:B------:R-:W-:Y:S01]  /*1a2b0*/  FFMA R5, R132.reuse, R3, R5 ;  /* 0x0000000384057223 */ /* 0x040fe20000000005 */
[-C--:B------:R-:W-:Y:S01]  /*1a2c0*/  FFMA R6, R132, -R152.reuse, R7 ;  /* 0x8000009884067223 */ /* 0x080fe20000000007 */
[C---:B------:R-:W-:Y:S01]  /*1a2d0*/  FMUL R73, R67.reuse, R153 ;  /* 0x0000009943497220 */ /* 0x040fe20000400000 */
[----:B------:R-:W-:Y:S01]  /*1a2e0*/  FFMA R7, R134, -R3, R70 ;  /* 0x8000000386077223 */ /* 0x000fe20000000046 */
[----:B------:R-:W-:Y:S01]  /*1a2f0*/  FMUL R72, R64, R153 ;  /* 0x0000009940487220 */ /* 0x000fe20000400000 */
[----:B------:R-:W-:Y:S01]  /*1a300*/  FMUL R70, R67, R152 ;  /* 0x0000009843467220 */ /* 0x000fe20000400000 */
[-C--:B------:R-:W-:Y:S01]  /*1a310*/  FFMA R68, R66, R2.reuse, R69 ;  /* 0x0000000242447223 */ /* 0x080fe20000000045 */
[----:B------:R-:W-:Y:S01]  /*1a320*/  FFMA R4, R133, -R3, R4 ;  /* 0x8000000385047223 */ /* 0x000fe20000000004 */
[-C--:B------:R-:W-:Y:S01]  /*1a330*/  FFMA R5, R134, -R153.reuse, R5 ;  /* 0x8000009986057223 */ /* 0x080fe20000000005 */
[-C--:B------:R-:W-:Y:S01]  /*1a340*/  FFMA R73, R64, R2.reuse, R73 ;  /* 0x0000000240497223 */ /* 0x080fe20000000049 */
[-C--:B------:R-:W-:Y:S01]  /*1a350*/  FFMA R71, R67, R2.reuse, -R72 ;  /* 0x0000000243477223 */ /* 0x080fe20000000848 */
[C---:B------:R-:W-:Y:S01]  /*1a360*/  FFMA R69, R65.reuse, R2, R70 ;  /* 0x0000000241457223 */ /* 0x040fe20000000046 */
[----:B------:R-:W-:Y:S01]  /*1a370*/  FFMA R67, R65, R153, R68 ;  /* 0x0000009941437223 */ /* 0x000fe20000000044 */
[----:B------:R-:W-:Y:S01]  /*1a380*/  FFMA R70, R66, R152, R73 ;  /* 0x0000009842467223 */ /* 0x000fe20000000049 */
[----:B------:R2:W-:Y:S01]  /*1a390*/  @P3 STG.E.128 desc[UR28][R170.64], R4 ;  /* 0x00000004aa003986 */ /* 0x0005e2000c101d1c */
[----:B------:R-:W-:Y:S01]  /*1a3a0*/  FFMA R68, R64, R3, R69 ;  /* 0x0000000340447223 */ /* 0x000fe20000000045 */
[----:B------:R-:W-:-:S04]  /*1a3b0*/  IADD3 R124, P3, R170, UR8, RZ ;  /* 0x00000008aa7c7c10 */ /* 0x000fc8000ff7e0ff */
[----:B------:R-:W-:Y:S01]  /*1a3c0*/  IADD3.X R125, R171, UR9, RZ, P3, !PT ;  /* 0x00000009ab7d7c10 */ /* 0x000fe20009ffe4ff */
[----:B0-----:R-:W-:-:S04]  /*1a3d0*/  FMUL R69, R11, R153 ;  /* 0x000000990b457220 */ /* 0x001fc80000400000 */
[----:B------:R-:W-:Y:S01]  /*1a3e0*/  FFMA R69, R8, R2, R69 ;  /* 0x0000000208457223 */ /* 0x000fe20000000045 */
[CC--:B--2---:R-:W-:Y:S01]  /*1a3f0*/  FFMA R7, R65.reuse, -R152.reuse, R71 ;  /* 0x8000009841077223 */ /* 0x0c4fe20000000047 */
[-C--:B------:R-:W-:Y:S01]  /*1a400*/  FFMA R6, R64, -R152.reuse, R67 ;  /* 0x8000009840067223 */ /* 0x080fe20000000043 */
[-C--:B------:R-:W-:Y:S01]  /*1a410*/  FFMA R4, R65, -R3.reuse, R70 ;  /* 0x8000000341047223 */ /* 0x080fe20000000046 */
[C---:B------:R-:W-:Y:S01]  /*1a420*/  FMUL R67, R63.reuse, R3 ;  /* 0x000000033f437220 */ /* 0x040fe20000400000 */
[C---:B------:R-:W-:Y:S01]  /*1a430*/  FMUL R65, R63.reuse, R153 ;  /* 0x000000993f417220 */ /* 0x040fe20000400000 */
[C---:B------:R-:W-:Y:S01]  /*1a440*/  FFMA R7, R66.reuse, -R3, R7 ;  /* 0x8000000342077223 */ /* 0x040fe20000000007 */
[-C--:B------:R-:W-:Y:S01]  /*1a450*/  FFMA R5, R66, -R153.reuse, R68 ;  /* 0x8000009942057223 */ /* 0x080fe20000000044 */
[-C--:B------:R-:W-:Y:S01]  /*1a460*/  FMUL R66, R60, R153.reuse ;  /* 0x000000993c427220 */ /* 0x080fe20000400000 */
[C---:B------:R-:W-:Y:S01]  /*1a470*/  FMUL R68, R63.reuse, R152 ;  /* 0x000000983f447220 */ /* 0x040fe20000400000 */
[-C--:B------:R-:W-:Y:S01]  /*1a480*/  FFMA R64, R62, R2.reuse, R67 ;  /* 0x000000023e407223 */ /* 0x080fe20000000043 */
[-C--:B------:R-:W-:Y:S01]  /*1a490*/  FFMA R65, R60, R2.reuse, R65 ;  /* 0x000000023c417223 */ /* 0x080fe20000000041 */
[-C--:B------:R-:W-:Y:S01]  /*1a4a0*/  FFMA R67, R63, R2.reuse, -R66 ;  /* 0x000000023f437223 */ /* 0x080fe20000000842 */
[C---:B------:R-:W-:Y:S01]  /*1a4b0*/  FFMA R68, R61.reuse, R2, R68 ;  /* 0x000000023d447223 */ /* 0x040fe20000000044 */
[C---:B------:R-:W-:Y:S01]  /*1a4c0*/  FFMA R63, R61.reuse, R153, R64 ;  /* 0x000000993d3f7223 */ /* 0x040fe20000000040 */
[-C--:B------:R-:W-:Y:S01]  /*1a4d0*/  FFMA R64, R62, R152.reuse, R65 ;  /* 0x000000983e407223 */ /* 0x080fe20000000041 */
[CC--:B------:R-:W-:Y:S01]  /*1a4e0*/  FFMA R67, R61.reuse, -R152.reuse, R67 ;  /* 0x800000983d437223 */ /* 0x0c0fe20000000043 */
[CC--:B------:R-:W-:Y:S01]  /*1a4f0*/  FFMA R68, R60.reuse, R3.reuse, R68 ;  /* 0x000000033c447223 */ /* 0x0c0fe20000000044 */
[----:B------:R-:W-:Y:S01]  /*1a500*/  FFMA R66, R60, -R152, R63 ;  /* 0x800000983c427223 */ /* 0x000fe2000000003f */
[----:B------:R-:W-:Y:S01]  /*1a510*/  FFMA R64, R61, -R3, R64 ;  /* 0x800000033d407223 */ /* 0x000fe20000000040 */
[----:B------:R-:W-:Y:S01]  /*1a520*/  FMUL R60, R8, R153 ;  /* 0x00000099083c7220 */ /* 0x000fe20000400000 */
[CC--:B------:R-:W-:Y:S01]  /*1a530*/  FMUL R61, R11.reuse, R3.reuse ;  /* 0x000000030b3d7220 */ /* 0x0c0fe20000400000 */
[C---:B------:R-:W-:Y:S01]  /*1a540*/  FFMA R67, R62.reuse, -R3, R67 ;  /* 0x800000033e437223 */ /* 0x040fe20000000043 */
[----:B------:R-:W-:Y:S01]  /*1a550*/  FFMA R65, R62, -R153, R68 ;  /* 0x800000993e417223 */ /* 0x000fe20000000044 */
[C---:B------:R-:W-:Y:S01]  /*1a560*/  FFMA R63, R11.reuse, R2, -R60 ;  /* 0x000000020b3f7223 */ /* 0x040fe2000000083c */
[----:B------:R-:W-:Y:S01]  /*1a570*/  FMUL R62, R11, R152 ;  /* 0x000000980b3e7220 */ /* 0x000fe20000400000 */
[----:B------:R-:W-:-:S02]  /*1a580*/  FFMA R60, R10, R2, R61 ;  /* 0x000000020a3c7223 */ /* 0x000fc4000000003d */
[C---:B------:R-:W-:Y:S01]  /*1a590*/  FFMA R63, R9.reuse, -R152, R63 ;  /* 0x80000098093f7223 */ /* 0x040fe2000000003f */
[C---:B------:R-:W-:Y:S01]  /*1a5a0*/  FFMA R62, R9.reuse, R2, R62 ;  /* 0x00000002093e7223 */ /* 0x040fe2000000003e */
[C---:B------:R-:W-:Y:S01]  /*1a5b0*/  FFMA R11, R9.reuse, R153, R60 ;  /* 0x00000099090b7223 */ /* 0x040fe2000000003c */
[CC--:B------:R-:W-:Y:S01]  /*1a5c0*/  FFMA R60, R10.reuse, R152.reuse, R69 ;  /* 0x000000980a3c7223 */ /* 0x0c0fe20000000045 */
[-C--:B------:R-:W-:Y:S01]  /*1a5d0*/  FFMA R63, R10, -R3.reuse, R63 ;  /* 0x800000030a3f7223 */ /* 0x080fe2000000003f */
[CC--:B------:R-:W-:Y:S01]  /*1a5e0*/  FFMA R61, R8.reuse, R3.reuse, R62 ;  /* 0x00000003083d7223 */ /* 0x0c0fe2000000003e */
[----:B------:R-:W-:Y:S01]  /*1a5f0*/  FFMA R62, R8, -R152, R11 ;  /* 0x80000098083e7223 */ /* 0x000fe2000000000b */
[----:B------:R-:W-:Y:S01]  /*1a600*/  FFMA R60, R9, -R3, R60 ;  /* 0x80000003093c7223 */ /* 0x000fe2000000003c */
[----:B------:R-:W-:Y:S01]  /*1a610*/  @P2 MOV R8, R170 ;  /* 0x000000aa00082202 */ /* 0x000fe20000000f00 */
[----:B------:R-:W-:Y:S01]  /*1a620*/  FFMA R61, R10, -R153, R61 ;  /* 0x800000990a3d7223 */ /* 0x000fe2000000003d */
[----:B------:R-:W-:-:S05]  /*1a630*/  @P2 MOV R9, R171 ;  /* 0x000000ab00092202 */ /* 0x000fca0000000f00 */
[----:B------:R0:W-:Y:S04]  /*1a640*/  @P2 STG.E.128 desc[UR28][R8.64+0x200], R4 ;  /* 0x0002000408002986 */ /* 0x0001e8000c101d1c */
[----:B------:R2:W-:Y:S01]  /*1a650*/  @P1 STG.E.128 desc[UR28][R124.64], R64 ;  /* 0x000000407c001986 */ /* 0x0005e2000c101d1c */
[----:B0-----:R-:W-:Y:S02]  /*1a660*/  @P0 MOV R4, R124 ;  /* 0x0000007c00040202 */ /* 0x001fe40000000f00 */
[----:B------:R-:W-:Y:S02]  /*1a670*/  @P0 MOV R5, R125 ;  /* 0x0000007d00050202 */ /* 0x000fe40000000f00 */
[----:B--2---:R-:W-:-:S03]  /*1a680*/  IADD3 R64, R156, 0x8, RZ ;  /* 0x000000089c407810 */ /* 0x004fc60007ffe0ff */
[----:B------:R-:W-:Y:S01]  /*1a690*/  @P0 STG.E.128 desc[UR28][R4.64+0x200], R60 ;  /* 0x0002003c04000986 */ /* 0x000fe2000c101d1c */
[----:B------:R-:W-:Y:S01]  /*1a6a0*/  BAR.SYNC.DEFER_BLOCKING 0x0 ;  /* 0x0000000000007b1d */ /* 0x000fe20000010000 */
[C---:B------:R-:W-:Y:S02]  /*1a6b0*/  ISETP.LT.AND P3, PT, R64.reuse, UR11, P5 ;  /* 0x0000000b40007c0c */ /* 0x040fe4000af61270 */
[----:B------:R-:W-:-:S03]  /*1a6c0*/  ISETP.LT.AND P2, PT, R64, UR11, P6 ;  /* 0x0000000b40007c0c */ /* 0x000fc6000b741270 */
[----:B------:R0:W-:Y:S04]  /*1a6d0*/  STS.128 [R154], R12 ;  /* 0x0000000c9a007388 */ /* 0x0001e80000000c00 */
[----:B------:R-:W-:Y:S04]  /*1a6e0*/  STS.128 [R154+0x80], R56 ;  /* 0x000080389a007388 */ /* 0x000fe80000000c00 */
[----:B------:R2:W-:Y:S04]  /*1a6f0*/  STS.128 [R154+0x100], R76 ;  /* 0x0001004c9a007388 */ /* 0x0005e80000000c00 */
[----:B------:R-:W-:Y:S01]  /*1a700*/  STS.128 [R154+0x180], R120 ;  /* 0x000180789a007388 */ /* 0x000fe20000000c00 */
[----:B------:R-:W-:Y:S01]  /*1a710*/  BAR.SYNC.DEFER_BLOCKING 0x0 ;  /* 0x0000000000007b1d */ /* 0x000fe20000010000 */
[----:B0-----:R-:W-:-:S04]  /*1a720*/  IADD3 R13, R156, 0xa, RZ ;  /* 0x0000000a9c0d7810 */ /* 0x001fc80007ffe0ff */
[----:B------:R-:W-:Y:S02]  /*1a730*/  ISETP.LT.AND P1, PT, R13, UR11, P5 ;  /* 0x0000000b0d007c0c */ /* 0x000fe4000af21270 */
[----:B--2---:R-:W-:Y:S01]  /*1a740*/  IADD3 R76, P0, R170, UR4, RZ ;  /* 0x00000004aa4c7c10 */ /* 0x004fe2000ff1e0ff */
[----:B------:R-:W0:Y:S03]  /*1a750*/  LDS.128 R72, [R155+UR10] ;  /* 0x0000000a9b487984 */ /* 0x000e260008000c00 */
[----:B------:R-:W-:Y:S01]  /*1a760*/  IADD3.X R77, R171, UR5, RZ, P0, !PT ;  /* 0x00000005ab4d7c10 */ /* 0x000fe200087fe4ff */
[----:B------:R-:W2:Y:S01]  /*1a770*/  LDS.128 R68, [R155+UR10+0x200] ;  /* 0x0002000a9b447984 */ /* 0x000ea20008000c00 */
[----:B------:R-:W-:-:S03]  /*1a780*/  ISETP.LT.AND P0, PT, R13, UR11, P6 ;  /* 0x0000000b0d007c0c */ /* 0x000fc6000b701270 */
[----:B------:R-:W4:Y:S01]  /*1a790*/  LDS.128 R60, [R155+UR10+0x8a0] ;  /* 0x0008a00a9b3c7984 */ /* 0x000f220008000c00 */
[CC--:B0-----:R-:W-:Y:S01]  /*1a7a0*/  FMUL R9, R75.reuse, R153.reuse ;  /* 0x000000994b097220 */ /* 0x0c1fe20000400000 */
[C---:B------:R-:W-:Y:S01]  /*1a7b0*/  FMUL R4, R72.reuse, R153 ;  /* 0x0000009948047220 */ /* 0x040fe20000400000 */
[C---:B------:R-:W-:Y:S01]  /*1a7c0*/  FMUL R8, R75.reuse, R152 ;  /* 0x000000984b087220 */ /* 0x040fe20000400000 */
[CC--:B------:R-:W-:Y:S01]  /*1a7d0*/  FMUL R7, R75.reuse, R3.reuse ;  /* 0x000000034b077220 */ /* 0x0c0fe20000400000 */
[-C--:B------:R-:W-:Y:S01]  /*1a7e0*/  FFMA R5, R72, R2.reuse, R9 ;  /* 0x0000000248057223 */ /* 0x080fe20000000009 */
[-C--:B------:R-:W-:Y:S01]  /*1a7f0*/  FFMA R12, R75, R2.reuse, -R4 ;  /* 0x000000024b0c7223 */ /* 0x080fe20000000804 */
[----:B--2---:R-:W-:Y:S01]  /*1a800*/  FMUL R13, R71, R3 ;  /* 0x00000003470d7220 */ /* 0x004fe20000400000 */
[C---:B------:R-:W-:Y:S01]  /*1a810*/  FFMA R6, R74.reuse, R2, R7 ;  /* 0x000000024a067223 */ /* 0x040fe20000000007 */
[----:B------:R-:W-:Y:S01]  /*1a820*/  FFMA R4, R74, R152, R5 ;  /* 0x000000984a047223 */ /* 0x000fe20000000005 */
[C---:B------:R-:W-:Y:S01]  /*1a830*/  FFMA R5, R73.reuse, R2, R8 ;  /* 0x0000000249057223 */ /* 0x040fe20000000008 */
[CC--:B------:R-:W-:Y:S01]  /*1a840*/  FFMA R12, R73.reuse, -R152.reuse, R12 ;  /* 0x80000098490c7223 */ /* 0x0c0fe2000000000c */
[----:B------:R-:W0:Y:S01]  /*1a850*/  LDS.128 R8, [R155+UR10+0xaa0] ;  /* 0x000aa00a9b087984 */ /* 0x000e220008000c00 */
[----:B------:R-:W-:Y:S01]  /*1a860*/  FFMA R7, R73, R153, R6 ;  /* 0x0000009949077223 */ /* 0x000fe20000000006 */
[C---:B------:R-:W-:Y:S01]  /*1a870*/  FFMA R5, R72.reuse, R3, R5 ;  /* 0x0000000348057223 */ /* 0x040fe20000000005 */
[----:B------:R-:W-:Y:S01]  /*1a880*/  FMUL R57, R71, R153 ;  /* 0x0000009947397220 */ /* 0x000fe20000400000 */
[-C--:B------:R-:W-:Y:S01]  /*1a890*/  FFMA R4, R73, -R3.reuse, R4 ;  /* 0x8000000349047223 */ /* 0x080fe20000000004 */
[----:B------:R-:W-:Y:S01]  /*1a8a0*/  FFMA R6, R72, -R152, R7 ;  /* 0x8000009848067223 */ /* 0x000fe20000000007 */
[----:B------:R-:W-:Y:S01]  /*1a8b0*/  FFMA R7, R74, -R3, R12 ;  /* 0x800000034a077223 */ /* 0x000fe2000000000c */
[-C--:B------:R-:W-:Y:S01]  /*1a8c0*/  FFMA R12, R70, R2.reuse, R13 ;  /* 0x00000002460c7223 */ /* 0x080fe2000000000d */
[-C--:B------:R-:W-:Y:S01]  /*1a8d0*/  FFMA R5, R74, -R153.reuse, R5 ;  /* 0x800000994a057223 */ /* 0x080fe20000000005 */
[C---:B------:R-:W-:Y:S01]  /*1a8e0*/  FFMA R57, R68.reuse, R2, R57 ;  /* 0x0000000244397223 */ /* 0x040fe20000000039 */
[-C--:B------:R-:W-:Y:S01]  /*1a8f0*/  FMUL R56, R71, R152.reuse ;  /* 0x0000009847387220 */ /* 0x080fe20000400000 */
[-C--:B------:R-:W-:Y:S01]  /*1a900*/  FFMA R13, R69, R153.reuse, R12 ;  /* 0x00000099450d7223 */ /* 0x080fe2000000000c */
[-C--:B------:R-:W-:Y:S01]  /*1a910*/  FMUL R14, R68, R153.reuse ;  /* 0x00000099440e7220 */ /* 0x080fe20000400000 */
[----:B------:R-:W-:Y:S01]  /*1a920*/  FFMA R12, R70, R152, R57 ;  /* 0x00000098460c7223 */ /* 0x000fe20000000039 */
[----:B------:R2:W-:Y:S01]  /*1a930*/  @P3 STG.E.128 desc[UR28][R76.64], R4 ;  /* 0x000000044c003986 */ /* 0x0005e2000c101d1c */
[----:B----4-:R-:W-:Y:S01]  /*1a940*/  FMUL R57, R63, R153 ;  /* 0x000000993f397220 */ /* 0x010fe20000400000 */
[-C--:B------:R-:W-:Y:S01]  /*1a950*/  FFMA R15, R69, R2.reuse, R56 ;  /* 0x00000002450f7223 */ /* 0x080fe20000000038 */
[----:B------:R-:W-:Y:S01]  /*1a960*/  FFMA R71, R71, R2, -R14 ;  /* 0x0000000247477223 */ /* 0x000fe2000000080e */
[----:B------:R-:W-:Y:S01]  /*1a970*/  FMUL R56, R63, R152 ;  /* 0x000000983f387220 */ /* 0x000fe20000400000 */
[----:B------:R-:W-:Y:S01]  /*1a980*/  FFMA R57, R60, R2, R57 ;  /* 0x000000023c397223 */ /* 0x000fe20000000039 */
[----:B0-----:R-:W-:-:S04]  /*1a990*/  FMUL R59, R11, R3 ;  /* 0x000000030b3b7220 */ /* 0x001fc80000400000 */
[----:B------:R-:W-:Y:S01]  /*1a9a0*/  FFMA R58, R10, R2, R59 ;  /* 0x000000020a3a7223 */ /* 0x000fe2000000003b */
[----:B--2---:R-:W-:Y:S01]  /*1a9b0*/  FFMA R6, R68, -R152, R13 ;  /* 0x8000009844067223 */ /* 0x004fe2000000000d */
[-C--:B------:R-:W-:Y:S01]  /*1a9c0*/  FMUL R13, R63, R3.reuse ;  /* 0x000000033f0d7220 */ /* 0x080fe20000400000 */
[----:B------:R-:W-:Y:S01]  /*1a9d0*/  FFMA R4, R69, -R3, R12 ;  /* 0x8000000345047223 */ /* 0x000fe2000000000c */
[----:B------:R-:W-:Y:S01]  /*1a9e0*/  FMUL R12, R60, R153 ;  /* 0x000000993c0c7220 */ /* 0x000fe20000400000 */
[----:B------:R-:W-:Y:S01]  /*1a9f0*/  FFMA R5, R68, R3, R15 ;  /* 0x0000000344057223 */ /* 0x000fe2000000000f */
[CC--:B------:R-:W-:Y:S01]  /*1aa00*/  FFMA R14, R62.reuse, R2.reuse, R13 ;  /* 0x000000023e0e7223 */ /* 0x0c0fe2000000000d */
[-C--:B------:R-:W-:Y:S01]  /*1aa10*/  FFMA R13, R61, R2.reuse, R56 ;  /* 0x000000023d0d7223 */ /* 0x080fe20000000038 */
[----:B------:R-:W-:Y:S01]  /*1aa20*/  FFMA R15, R63, R2, -R12 ;  /* 0x000000023f0f7223 */ /* 0x000fe2000000080c */
[-C--:B------:R-:W-:Y:S01]  /*1aa30*/  FFMA R12, R62, R152.reuse, R57 ;  /* 0x000000983e0c7223 */ /* 0x080fe20000000039 */
[C---:B------:R-:W-:Y:S01]  /*1aa40*/  FFMA R57, R61.reuse, R153, R14 ;  /* 0x000000993d397223 */ /* 0x040fe2000000000e */
[C---:B------:R-:W-:Y:S01]  /*1aa50*/  FFMA R13, R60.reuse, R3, R13 ;  /* 0x000000033c0d7223 */ /* 0x040fe2000000000d */
[-C--:B------:R-:W-:Y:S01]  /*1aa60*/  FFMA R15, R61, -R152.reuse, R15 ;  /* 0x800000983d0f7223 */ /* 0x080fe2000000000f */
[-C--:B------:R-:W-:Y:S01]  /*1aa70*/  FFMA R7, R69, -R152.reuse, R71 ;  /* 0x8000009845077223 */ /* 0x080fe20000000047 */
[----:B------:R-:W-:Y:S01]  /*1aa80*/  FFMA R14, R60, -R152, R57 ;  /* 0x800000983c0e7223 */ /* 0x000fe20000000039 */
[CC--:B------:R-:W-:Y:S01]  /*1aa90*/  FMUL R57, R11.reuse, R153.reuse ;  /* 0x000000990b397220 */ /* 0x0c0fe20000400000 */
[C---:B------:R-:W-:Y:S01]  /*1aaa0*/  FFMA R13, R62.reuse, -R153, R13 ;  /* 0x800000993e0d7223 */ /* 0x040fe2000000000d */
[----:B------:R-:W-:Y:S01]  /*1aab0*/  FFMA R15, R62, -R3, R15 ;  /* 0x800000033e0f7223 */ /* 0x000fe2000000000f */
[CC--:B------:R-:W-:Y:S01]  /*1aac0*/  FMUL R60, R8.reuse, R153.reuse ;  /* 0x00000099083c7220 */ /* 0x0c0fe20000400000 */
[----:B------:R-:W-:Y:S01]  /*1aad0*/  FFMA R57, R8, R2, R57 ;  /* 0x0000000208397223 */ /* 0x000fe20000000039 */
[C---:B------:R-:W-:Y:S01]  /*1aae0*/  FMUL R62, R11.reuse, R152 ;  /* 0x000000980b3e7220 */ /* 0x040fe20000400000 */
[C---:B------:R-:W-:Y:S01]  /*1aaf0*/  FFMA R5, R70.reuse, -R153, R5 ;  /* 0x8000009946057223 */ /* 0x040fe20000000005 */
[----:B------:R-:W-:Y:S01]  /*1ab00*/  FFMA R7, R70, -R3, R7 ;  /* 0x8000000346077223 */ /* 0x000fe20000000007 */
[----:B------:R-:W-:Y:S01]  /*1ab10*/  FFMA R60, R11, R2, -R60 ;  /* 0x000000020b3c7223 */ /* 0x000fe2000000083c */
[----:B------:R-:W-:Y:S01]  /*1ab20*/  FFMA R56, R10, R152, R57 ;  /* 0x000000980a387223 */ /* 0x000fe20000000039 */
[C---:B------:R-:W-:Y:S01]  /*1ab30*/  FFMA R57, R9.reuse, R2, R62 ;  /* 0x0000000209397223 */ /* 0x040fe2000000003e */
[C---:B------:R-:W-:Y:S01]  /*1ab40*/  FFMA R11, R9.reuse, R153, R58 ;  /* 0x00000099090b7223 */ /* 0x040fe2000000003a */
[----:B------:R-:W-:Y:S01]  /*1ab50*/  IADD3 R70, P3, R170, UR7, RZ ;  /* 0x00000007aa467c10 */ /* 0x000fe2000ff7e0ff */
[-C--:B------:R-:W-:Y:S01]  /*1ab60*/  FFMA R60, R9, -R152.reuse, R60 ;  /* 0x80000098093c7223 */ /* 0x080fe2000000003c */
[----:B------:R-:W-:Y:S01]  /*1ab70*/  IADD3 R68, P4, R124, UR4, RZ ;  /* 0x000000047c447c10 */ /* 0x000fe2000ff9e0ff */
[CC--:B------:R-:W-:Y:S01]  /*1ab80*/  FFMA R57, R8.reuse, R3.reuse, R57 ;  /* 0x0000000308397223 */ /* 0x0c0fe20000000039 */
[----:B------:R-:W-:Y:S01]  /*1ab90*/  FFMA R58, R8, -R152, R11 ;  /* 0x80000098083a7223 */ /* 0x000fe2000000000b */
[----:B------:R-:W-:Y:S01]  /*1aba0*/  IADD3.X R71, R171, UR6, RZ, P3, !PT ;  /* 0x00000006ab477c10 */ /* 0x000fe20009ffe4ff */
[-C--:B------:R-:W-:Y:S01]  /*1abb0*/  FFMA R12, R61, -R3.reuse, R12 ;  /* 0x800000033d0c7223 */ /* 0x080fe2000000000c */
[----:B------:R-:W-:Y:S01]  /*1abc0*/  IADD3 R8, P3, R124, UR7, RZ ;  /* 0x000000077c087c10 */ /* 0x000fe2000ff7e0ff */
[----:B------:R-:W-:Y:S01]  /*1abd0*/  FFMA R56, R9, -R3, R56 ;  /* 0x8000000309387223 */ /* 0x000fe20000000038 */
[C---:B------:R-:W-:Y:S01]  /*1abe0*/  IADD3.X R69, R125.reuse, UR5, RZ, P4, !PT ;  /* 0x000000057d457c10 */ /* 0x040fe2000a7fe4ff */
[C---:B------:R-:W-:Y:S01]  /*1abf0*/  FFMA R57, R10.reuse, -R153, R57 ;  /* 0x800000990a397223 */ /* 0x040fe20000000039 */
[----:B------:R-:W-:Y:S01]  /*1ac00*/  FFMA R59, R10, -R3, R60 ;  /* 0x800000030a3b7223 */ /* 0x000fe2000000003c */
[----:B------:R-:W-:Y:S01]  /*1ac10*/  IADD3.X R9, R125, UR6, RZ, P3, !PT ;  /* 0x000000067d097c10 */ /* 0x000fe20009ffe4ff */
[----:B------:R0:W-:Y:S04]  /*1ac20*/  @P2 STG.E.128 desc[UR28][R70.64], R4 ;  /* 0x0000000446002986 */ /* 0x0001e8000c101d1c */
[----:B------:R-:W-:Y:S04]  /*1ac30*/  @P1 STG.E.128 desc[UR28][R68.64], R12 ;  /* 0x0000000c44001986 */ /* 0x000fe8000c101d1c */
[----:B------:R-:W-:Y:S01]  /*1ac40*/  @P0 STG.E.128 desc[UR28][R8.64], R56 ;  /* 0x0000003808000986 */ /* 0x000fe2000c101d1c */
[----:B------:R-:W-:Y:S01]  /*1ac50*/  BAR.SYNC.DEFER_BLOCKING 0x0 ;  /* 0x0000000000007b1d */ /* 0x000fe20000010000 */
[----:B0-----:R-:W-:-:S02]  /*1ac60*/  IADD3 R4, R156, 0xc, RZ ;  /* 0x0000000c9c047810 */ /* 0x001fc40007ffe0ff */
[----:B------:R-:W-:-:S03]  /*1ac70*/  IADD3 R70, P0, R76, UR4, RZ ;  /* 0x000000044c467c10 */ /* 0x000fc6000ff1e0ff */
[----:B------:R0:W-:Y:S01]  /*1ac80*/  STS.128 [R154], R16 ;  /* 0x000000109a007388 */ /* 0x0001e20000000c00 */
[C---:B------:R-:W-:Y:S02]  /*1ac90*/  ISETP.LT.AND P3, PT, R4.reuse, UR11, P5 ;  /* 0x0000000b04007c0c */ /* 0x040fe4000af61270 */
[----:B------:R-:W-:Y:S01]  /*1aca0*/  ISETP.LT.AND P2, PT, R4, UR11, P6 ;  /* 0x0000000b04007c0c */ /* 0x000fe2000b741270 */
[----:B------:R-:W-:Y:S01]  /*1acb0*/  STS.128 [R154+0x80], R52 ;  /* 0x000080349a007388 */ /* 0x000fe20000000c00 */
[----:B------:R-:W-:-:S03]  /*1acc0*/  IADD3.X R71, R77, UR5, RZ, P0, !PT ;  /* 0x000000054d477c10 */ /* 0x000fc600087fe4ff */
[----:B------:R-:W-:Y:S04]  /*1acd0*/  STS.128 [R154+0x100], R80 ;  /* 0x000100509a007388 */ /* 0x000fe80000000c00 */
[----:B------:R-:W-:Y:S01]  /*1ace0*/  STS.128 [R154+0x180], R116 ;  /* 0x000180749a007388 */ /* 0x000fe20000000c00 */
[----:B------:R-:W-:Y:S01]  /*1acf0*/  BAR.SYNC.DEFER_BLOCKING 0x0 ;  /* 0x0000000000007b1d */ /* 0x000fe20000010000 */
[----:B0-----:R-:W-:-:S04]  /*1ad00*/  IADD3 R17, R156, 0xe, RZ ;  /* 0x0000000e9c117810 */ /* 0x001fc80007ffe0ff */
[C---:B------:R-:W-:Y:S02]  /*1ad10*/  ISETP.LT.AND P1, PT, R17.reuse, UR11, P5 ;  /* 0x0000000b11007c0c */ /* 0x040fe4000af21270 */
[----:B------:R-:W-:Y:S01]  /*1ad20*/  ISETP.LT.AND P0, PT, R17, UR11, P6 ;  /* 0x0000000b11007c0c */ /* 0x000fe2000b701270 */
[----:B------:R-:W0:Y:S04]  /*1ad30*/  LDS.128 R64, [R155+UR10] ;  /* 0x0000000a9b407984 */ /* 0x000e280008000c00 */
[----:B------:R-:W2:Y:S04]  /*1ad40*/  LDS.128 R60, [R155+UR10+0x200] ;  /* 0x0002000a9b3c7984 */ /* 0x000ea80008000c00 */
[----:B------:R-:W4:Y:S01]  /*1ad50*/  LDS.128 R12, [R155+UR10+0x8a0] ;  /* 0x0008a00a9b0c7984 */ /* 0x000f220008000c00 */
        /* <DEDUP_REMOVED lines=14> */
[----:B------:R-:W-:Y:S01]  /*1ae40*/  FFMA R6, R64, -R152, R7 ;  /* 0x8000009840067223 */ /* 0x000fe20000000007 */
[C---:B------:R-:W-:Y:S01]  /*1ae50*/  FMUL R53, R63.reuse, R153 ;  /* 0x000000993f357220 */ /* 0x040fe20000400000 */
[-C--:B------:R-:W-:Y:S01]  /*1ae60*/  FFMA R7, R66, -R3.reuse, R16 ;  /* 0x8000000342077223 */ /* 0x080fe20000000010 */
[----:B------:R-:W-:Y:S01]  /*1ae70*/  FFMA R16, R62, R2, R17 ;  /* 0x000000023e107223 */ /* 0x000fe20000000011 */
[----:B------:R-:W-:Y:S01]  /*1ae80*/  FMUL R52, R63, R152 ;  /* 0x000000983f347220 */ /* 0x000fe20000400000 */
[----:B------:R-:W-:Y:S01]  /*1ae90*/  FFMA R4, R65, -R3, R4 ;  /* 0x8000000341047223 */ /* 0x000fe20000000004 */
[-C--:B------:R-:W-:Y:S01]  /*1aea0*/  FFMA R5, R66, -R153.reuse, R5 ;  /* 0x8000009942057223 */ /* 0x080fe20000000005 */
[CC--:B------:R-:W-:Y:S01]  /*1aeb0*/  FMUL R18, R60.reuse, R153.reuse ;  /* 0x000000993c127220 */ /* 0x0c0fe20000400000 */
[-C--:B------:R-:W-:Y:S01]  /*1aec0*/  FFMA R53, R60, R2.reuse, R53 ;  /* 0x000000023c357223 */ /* 0x080fe20000000035 */
[C---:B------:R-:W-:Y:S01]  /*1aed0*/  FFMA R17, R61.reuse, R153, R16 ;  /* 0x000000993d117223 */ /* 0x040fe20000000010 */
[-C--:B------:R-:W-:Y:S01]  /*1aee0*/  FFMA R19, R61, R2.reuse, R52 ;  /* 0x000000023d137223 */ /* 0x080fe20000000034 */
[----:B------:R2:W-:Y:S01]  /*1aef0*/  @P3 STG.E.128 desc[UR28][R70.64], R4 ;  /* 0x0000000446003986 */ /* 0x0005e2000c101d1c */
[----:B------:R-:W-:Y:S01]  /*1af00*/  FFMA R18, R63, R2, -R18 ;  /* 0x000000023f127223 */ /* 0x000fe20000000812 */
[-C--:B------:R-:W-:Y:S01]  /*1af10*/  FFMA R16, R62, R152.reuse, R53 ;  /* 0x000000983e107223 */ /* 0x080fe20000000035 */
[----:B------:R-:W-:Y:S01]  /*1af20*/  FFMA R19, R60, R3, R19 ;  /* 0x000000033c137223 */ /* 0x000fe20000000013 */
[----:B----4-:R-:W-:Y:S01]  /*1af30*/  FMUL R52, R15, R152 ;  /* 0x000000980f347220 */ /* 0x010fe20000400000 */
[----:B------:R-:W-:-:S03]  /*1af40*/  IADD3 R66, R156, 0x10, RZ ;  /* 0x000000109c427810 */ /* 0x000fc60007ffe0ff */
[----:B------:R-:W-:-:S04]  /*1af50*/  FFMA R52, R13, R2, R52 ;  /* 0x000000020d347223 */ /* 0x000fc80000000034 */
[-C--:B------:R-:W-:Y:S01]  /*1af60*/  FFMA R52, R12, R3.reuse, R52 ;  /* 0x000000030c347223 */ /* 0x080fe20000000034 */
[-C--:B--2---:R-:W-:Y:S01]  /*1af70*/  FFMA R6, R60, -R152.reuse, R17 ;  /* 0x800000983c067223 */ /* 0x084fe20000000011 */
[-C--:B------:R-:W-:Y:S01]  /*1af80*/  FMUL R17, R15, R3.reuse ;  /* 0x000000030f117220 */ /* 0x080fe20000400000 */
[C---:B------:R-:W-:Y:S01]  /*1af90*/  FFMA R7, R61.reuse, -R152, R18 ;  /* 0x800000983d077223 */ /* 0x040fe20000000012 */
[----:B------:R-:W-:Y:S01]  /*1afa0*/  FFMA R4, R61, -R3, R16 ;  /* 0x800000033d047223 */ /* 0x000fe20000000010 */
[-C--:B------:R-:W-:Y:S01]  /*1afb0*/  FFMA R5, R62, -R153.reuse, R19 ;  /* 0x800000993e057223 */ /* 0x080fe20000000013 */
[-C--:B------:R-:W-:Y:S01]  /*1afc0*/  FMUL R18, R12, R153.reuse ;  /* 0x000000990c127220 */ /* 0x080fe20000400000 */
[-C--:B------:R-:W-:Y:S01]  /*1afd0*/  FFMA R16, R14, R2.reuse, R17 ;  /* 0x000000020e107223 */ /* 0x080fe20000000011 */
[C---:B------:R-:W-:Y:S01]  /*1afe0*/  FMUL R19, R15.reuse, R153 ;  /* 0x000000990f137220 */ /* 0x040fe20000400000 */
[----:B------:R-:W-:Y:S01]  /*1aff0*/  FFMA R7, R62, -R3, R7 ;  /* 0x800000033e077223 */ /* 0x000fe20000000007 */
[-C--:B------:R-:W-:Y:S01]  /*1b000*/  FFMA R53, R15, R2.reuse, -R18 ;  /* 0x000000020f357223 */ /* 0x080fe20000000812 */
[CC--:B------:R-:W-:Y:S01]  /*1b010*/  FFMA R17, R13.reuse, R153.reuse, R16 ;  /* 0x000000990d117223 */ /* 0x0c0fe20000000010 */
[----:B------:R-:W-:Y:S01]  /*1b020*/  FFMA R15, R12, R2, R19 ;  /* 0x000000020c0f7223 */ /* 0x000fe20000000013 */
[----:B------:R-:W-:Y:S01]  /*1b030*/  IADD3 R62, P3, R76, UR7, RZ ;  /* 0x000000074c3e7c10 */ /* 0x000fe2000ff7e0ff */
[-C--:B------:R-:W-:Y:S01]  /*1b040*/  FFMA R19, R13, -R152.reuse, R53 ;  /* 0x800000980d137223 */ /* 0x080fe20000000035 */
[-C--:B------:R-:W-:Y:S01]  /*1b050*/  FFMA R18, R12, -R152.reuse, R17 ;  /* 0x800000980c127223 */ /* 0x080fe20000000011 */
[CC--:B------:R-:W-:Y:S01]  /*1b060*/  FFMA R16, R14.reuse, R152.reuse, R15 ;  /* 0x000000980e107223 */ /* 0x0c0fe2000000000f */
[----:B------:R-:W-:Y:S01]  /*1b070*/  FFMA R17, R14, -R153, R52 ;  /* 0x800000990e117223 */ /* 0x000fe20000000034 */
[C---:B0-----:R-:W-:Y:S01]  /*1b080*/  FMUL R15, R11.reuse, R3 ;  /* 0x000000030b0f7220 */ /* 0x041fe20000400000 */
[----:B------:R-:W-:Y:S01]  /*1b090*/  FMUL R52, R8, R153 ;  /* 0x0000009908347220 */ /* 0x000fe20000400000 */
[----:B------:R-:W-:Y:S01]  /*1b0a0*/  FFMA R19, R14, -R3, R19 ;  /* 0x800000030e137223 */ /* 0x000fe20000000013 */
[C---:B------:R-:W-:Y:S01]  /*1b0b0*/  FMUL R12, R11.reuse, R152 ;  /* 0x000000980b0c7220 */ /* 0x040fe20000400000 */
[-C--:B------:R-:W-:Y:S01]  /*1b0c0*/  FFMA R14, R10, R2.reuse, R15 ;  /* 0x000000020a0e7223 */ /* 0x080fe2000000000f */
[CC--:B------:R-:W-:Y:S01]  /*1b0d0*/  FFMA R52, R11.reuse, R2.reuse, -R52 ;  /* 0x000000020b347223 */ /* 0x0c0fe20000000834 */
[----:B------:R-:W-:Y:S01]  /*1b0e0*/  FMUL R11, R11, R153 ;  /* 0x000000990b0b7220 */ /* 0x000fe20000400000 */
[----:B------:R-:W-:Y:S01]  /*1b0f0*/  FFMA R16, R13, -R3, R16 ;  /* 0x800000030d107223 */ /* 0x000fe20000000010 */
[CC--:B------:R-:W-:Y:S01]  /*1b100*/  FFMA R12, R9.reuse, R2.reuse, R12 ;  /* 0x00000002090c7223 */ /* 0x0c0fe2000000000c */
[----:B------:R-:W-:Y:S01]  /*1b110*/  FFMA R13, R9, R153, R14 ;  /* 0x00000099090d7223 */ /* 0x000fe2000000000e */
[C---:B------:R-:W-:Y:S01]  /*1b120*/  FFMA R11, R8.reuse, R2, R11 ;  /* 0x00000002080b7223 */ /* 0x040fe2000000000b */
[----:B------:R-:W-:Y:S01]  /*1b130*/  IADD3.X R63, R77, UR6, RZ, P3, !PT ;  /* 0x000000064d3f7c10 */ /* 0x000fe20009ffe4ff */
[C---:B------:R-:W-:Y:S01]  /*1b140*/  FFMA R12, R8.reuse, R3, R12 ;  /* 0x00000003080c7223 */ /* 0x040fe2000000000c */
[-C--:B------:R-:W-:Y:S01]  /*1b150*/  FFMA R14, R8, -R152.reuse, R13 ;  /* 0x80000098080e7223 */ /* 0x080fe2000000000d */
[C---:B------:R-:W-:Y:S01]  /*1b160*/  IADD3 R60, P4, R68.reuse, UR4, RZ ;  /* 0x00000004443c7c10 */ /* 0x040fe2000ff9e0ff */
[-C--:B------:R-:W-:Y:S01]  /*1b170*/  FFMA R52, R9, -R152.reuse, R52 ;  /* 0x8000009809347223 */ /* 0x080fe20000000034 */
[----:B------:R-:W-:Y:S01]  /*1b180*/  IADD3 R64, P3, R68, UR7, RZ ;  /* 0x0000000744407c10 */ /* 0x000fe2000ff7e0ff */
[C---:B------:R-:W-:Y:S01]  /*1b190*/  FFMA R8, R10.reuse, R152, R11 ;  /* 0x000000980a087223 */ /* 0x040fe2000000000b */
[C---:B------:R-:W-:Y:S01]  /*1b1a0*/  FFMA R13, R10.reuse, -R153, R12 ;  /* 0x800000990a0d7223 */ /* 0x040fe2000000000c */
[----:B------:R-:W-:Y:S01]  /*1b1b0*/  IADD3.X R61, R69, UR5, RZ, P4, !PT ;  /* 0x00000005453d7c10 */ /* 0x000fe2000a7fe4ff */
[-C--:B------:R-:W-:Y:S01]  /*1b1c0*/  FFMA R15, R10, -R3.reuse, R52 ;  /* 0x800000030a0f7223 */ /* 0x080fe20000000034 */
[----:B------:R-:W-:Y:S01]  /*1b1d0*/  FFMA R12, R9, -R3, R8 ;  /* 0x80000003090c7223 */ /* 0x000fe20000000008 */
[----:B------:R-:W-:Y:S01]  /*1b1e0*/  IADD3.X R65, R69, UR6, RZ, P3, !PT ;  /* 0x0000000645417c10 */ /* 0x000fe20009ffe4ff */
[----:B------:R0:W-:Y:S01]  /*1b1f0*/  @P2 STG.E.128 desc[UR28][R62.64], R4 ;  /* 0x000000043e002986 */ /* 0x0001e2000c101d1c */
[----:B------:R-:W-:-:S02]  /*1b200*/  ISETP.LT.AND P3, PT, R66, UR11, P5 ;  /* 0x0000000b42007c0c */ /* 0x000fc4000af61270 */
[----:B------:R-:W-:Y:S01]  /*1b210*/  ISETP.LT.AND P2, PT, R66, UR11, P6 ;  /* 0x0000000b42007c0c */ /* 0x000fe2000b741270 */
[----:B------:R2:W-:Y:S04]  /*1b220*/  @P1 STG.E.128 desc[UR28][R60.64], R16 ;  /* 0x000000103c001986 */ /* 0x0005e8000c101d1c */
[----:B------:R-:W-:Y:S01]  /*1b230*/  @P0 STG.E.128 desc[UR28][R64.64], R12 ;  /* 0x0000000c40000986 */ /* 0x000fe2000c101d1c */
[----:B------:R-:W-:Y:S01]  /*1b240*/  BAR.SYNC.DEFER_BLOCKING 0x0 ;  /* 0x0000000000007b1d */ /* 0x000fe20000010000 */
[----:B0-----:R-:W-:-:S05]  /*1b250*/  IADD3 R62, P0, R70, UR4, RZ ;  /* 0x00000004463e7c10 */ /* 0x001fca000ff1e0ff */
[----:B------:R-:W-:Y:S01]  /*1b260*/  STS.128 [R154], R20 ;  /* 0x000000149a007388 */ /* 0x000fe20000000c00 */
[----:B--2---:R-:W-:Y:S02]  /*1b270*/  IADD3 R17, R156, 0x12, RZ ;  /* 0x000000129c117810 */ /* 0x004fe40007ffe0ff */
[----:B------:R-:W-:Y:S01]  /*1b280*/  IADD3.X R63, R71, UR5, RZ, P0, !PT ;  /* 0x00000005473f7c10 */ /* 0x000fe200087fe4ff */
[----:B------:R-:W-:Y:S01]  /*1b290*/  STS.128 [R154+0x80], R48 ;  /* 0x000080309a007388 */ /* 0x000fe20000000c00 */
[C---:B------:R-:W-:Y:S02]  /*1b2a0*/  ISETP.LT.AND P1, PT, R17.reuse, UR11, P5 ;  /* 0x0000000b11007c0c */ /* 0x040fe4000af21270 */
[----:B------:R-:W-:Y:S01]  /*1b2b0*/  ISETP.LT.AND P0, PT, R17, UR11, P6 ;  /* 0x0000000b11007c0c */ /* 0x000fe2000b701270 */
[----:B------:R-:W-:Y:S04]  /*1b2c0*/  STS.128 [R154+0x100], R84 ;  /* 0x000100549a007388 */ /* 0x000fe80000000c00 */
[----:B------:R-:W-:Y:S01]  /*1b2d0*/  STS.128 [R154+0x180], R112 ;  /* 0x000180709a007388 */ /* 0x000fe20000000c00 */
[----:B------:R-:W-:Y:S06]  /*1b2e0*/  BAR.SYNC.DEFER_BLOCKING 0x0 ;  /* 0x0000000000007b1d */ /* 0x000fec0000010000 */
[----:B------:R-:W0:Y:S04]  /*1b2f0*/  LDS.128 R56, [R155+UR10] ;  /* 0x0000000a9b387984 */ /* 0x000e280008000c00 */
[----:B------:R-:W2:Y:S04]  /*1b300*/  LDS.128 R52, [R155+UR10+0x200] ;  /* 0x0002000a9b347984 */ /* 0x000ea80008000c00 */
[----:B------:R-:W4:Y:S01]  /*1b310*/  LDS.128 R12, [R155+UR10+0x8a0] ;  /* 0x0008a00a9b0c7984 */ /* 0x000f220008000c00 */
[C---:B0-----:R-:W-:Y:S01]  /*1b320*/  FMUL R5, R59.reuse, R153 ;  /* 0x000000993b057220 */ /* 0x041fe20000400000 */
[C---:B------:R-:W-:Y:S01]  /*1b330*/  FMUL R8, R59.reuse, R152 ;  /* 0x000000983b087220 */ /* 0x040fe20000400000 */
[----:B------:R-:W-:Y:S01]  /*1b340*/  FMUL R7, R59, R3 ;  /* 0x000000033b077220 */ /* 0x000fe20000400000 */
[CC--:B------:R-:W-:Y:S01]  /*1b350*/  FMUL R16, R56.reuse, R153.reuse ;  /* 0x0000009938107220 */ /* 0x0c0fe20000400000 */
[-C--:B------:R-:W-:Y:S01]  /*1b360*/  FFMA R5, R56, R2.reuse, R5 ;  /* 0x0000000238057223 */ /* 0x080fe20000000005 */
[-C--:B--2---:R-:W-:Y:S01]  /*1b370*/  FMUL R19, R55, R153.reuse ;  /* 0x0000009937137220 */ /* 0x084fe20000400000 */
[CC--:B------:R-:W-:Y:S01]  /*1b380*/  FFMA R6, R58.reuse, R2.reuse, R7 ;  /* 0x000000023a067223 */ /* 0x0c0fe20000000007 */
[----:B------:R-:W-:Y:S01]  /*1b390*/  FFMA R16, R59, R2, -R16 ;  /* 0x000000023b107223 */ /* 0x000fe20000000810 */
[----:B------:R-:W-:Y:S01]  /*1b3a0*/  FFMA R4, R58, R152, R5 ;  /* 0x000000983a047223 */ /* 0x000fe20000000005 */
[C---:B------:R-:W-:Y:S01]  /*1b3b0*/  FFMA R5, R57.reuse, R2, R8 ;  /* 0x0000000239057223 */ /* 0x040fe20000000008 */
[CC--:B------:R-:W-:Y:S01]  /*1b3c0*/  FFMA R7, R57.reuse, R153.reuse, R6 ;  /* 0x0000009939077223 */ /* 0x0c0fe20000000006 */
[----:B------:R-:W0:Y:S01]  /*1b3d0*/  LDS.128 R8, [R155+UR10+0xaa0] ;  /* 0x000aa00a9b087984 */ /* 0x000e220008000c00 */
[-C--:B------:R-:W-:Y:S01]  /*1b3e0*/  FFMA R16, R57, -R152.reuse, R16 ;  /* 0x8000009839107223 */ /* 0x080fe20000000010 */
[----:B------:R-:W-:Y:S01]  /*1b3f0*/  FMUL R18, R52, R153 ;  /* 0x0000009934127220 */ /* 0x000fe20000400000 */
[CC--:B------:R-:W-:Y:S01]  /*1b400*/  FFMA R6, R56.reuse, -R152.reuse, R7 ;  /* 0x8000009838067223 */ /* 0x0c0fe20000000007 */
[-C--:B------:R-:W-:Y:S01]  /*1b410*/  FFMA R5, R56, R3.reuse, R5 ;  /* 0x0000000338057223 */ /* 0x080fe20000000005 */
[-C--:B------:R-:W-:Y:S01]  /*1b420*/  FFMA R7, R58, -R3.reuse, R16 ;  /* 0x800000033a077223 */ /* 0x080fe20000000010 */
[C---:B------:R-:W-:Y:S01]  /*1b430*/  FMUL R16, R55.reuse, R152 ;  /* 0x0000009837107220 */ /* 0x040fe20000400000 */
[CC--:B------:R-:W-:Y:S01]  /*1b440*/  FMUL R21, R55.reuse, R3.reuse ;  /* 0x0000000337157220 */ /* 0x0c0fe20000400000 */
[-C--:B------:R-:W-:Y:S01]  /*1b450*/  FFMA R19, R52, R2.reuse, R19 ;  /* 0x0000000234137223 */ /* 0x080fe20000000013 */
[-C--:B------:R-:W-:Y:S01]  /*1b460*/  FFMA R55, R55, R2.reuse, -R18 ;  /* 0x0000000237377223 */ /* 0x080fe20000000812 */
[----:B------:R-:W-:Y:S01]  /*1b470*/  FFMA R4, R57, -R3, R4 ;  /* 0x8000000339047223 */ /* 0x000fe20000000004 */
[----:B------:R-:W-:Y:S01]  /*1b480*/  FFMA R5, R58, -R153, R5 ;  /* 0x800000993a057223 */ /* 0x000fe20000000005 */
[C---:B------:R-:W-:Y:S01]  /*1b490*/  FFMA R17, R53.reuse, R2, R16 ;  /* 0x0000000235117223 */ /* 0x040fe20000000010 */
[CC--:B------:R-:W-:Y:S01]  /*1b4a0*/  FFMA R16, R54.reuse, R152.reuse, R19 ;  /* 0x0000009836107223 */ /* 0x0c0fe20000000013 */
[----:B------:R-:W-:Y:S01]  /*1b4b0*/  FFMA R19, R53, -R152, R55 ;  /* 0x8000009835137223 */ /* 0x000fe20000000037 */
[C---:B------:R-:W-:Y:S01]  /*1b4c0*/  FFMA R18, R54.reuse, R2, R21 ;  /* 0x0000000236127223 */ /* 0x040fe20000000015 */
[----:B------:R2:W-:Y:S01]  /*1b4d0*/  @P3 STG.E.128 desc[UR28][R62.64], R4 ;  /* 0x000000043e003986 */ /* 0x0005e2000c101d1c */
[-C--:B----4-:R-:W-:Y:S01]  /*1b4e0*/  FMUL R21, R15, R3.reuse ;  /* 0x000000030f157220 */ /* 0x090fe20000400000 */
[-C--:B0-----:R-:W-:Y:S01]  /*1b4f0*/  FMUL R20, R11, R152.reuse ;  /* 0x000000980b147220 */ /* 0x081fe20000400000 */
[-C--:B--2---:R-:W-:Y:S01]  /*1b500*/  FFMA R7, R54, -R3.reuse, R19 ;  /* 0x8000000336077223 */ /* 0x084fe20000000013 */
[----:B------:R-:W-:Y:S01]  /*1b510*/  FFMA R5, R52, R3, R17 ;  /* 0x0000000334057223 */ /* 0x000fe20000000011 */
[-C--:B------:R-:W-:Y:S01]  /*1b520*/  FMUL R19, R15, R153.reuse ;  /* 0x000000990f137220 */ /* 0x080fe20000400000 */
[C---:B------:R-:W-:Y:S01]  /*1b530*/  FFMA R17, R53.reuse, R153, R18 ;  /* 0x0000009935117223 */ /* 0x040fe20000000012 */
[----:B------:R-:W-:Y:S01]  /*1b540*/  FFMA R4, R53, -R3, R16 ;  /* 0x8000000335047223 */ /* 0x000fe20000000010 */
[C---:B------:R-:W-:Y:S01]  /*1b550*/  FMUL R18, R12.reuse, R153 ;  /* 0x000000990c127220 */ /* 0x040fe20000400000 */
[C---:B------:R-:W-:Y:S01]  /*1b560*/  FMUL R16, R15.reuse, R152 ;  /* 0x000000980f107220 */ /* 0x040fe20000400000 */
[----:B------:R-:W-:Y:S01]  /*1b570*/  FFMA R19, R12, R2, R19 ;  /* 0x000000020c137223 */ /* 0x000fe20000000013 */
[----:B------:R-:W-:Y:S01]  /*1b580*/  FFMA R6, R52, -R152, R17 ;  /* 0x8000009834067223 */ /* 0x000fe20000000011 */
[-C--:B------:R-:W-:Y:S01]  /*1b590*/  FFMA R15, R15, R2.reuse, -R18 ;  /* 0x000000020f0f7223 */ /* 0x080fe20000000812 */
[CC--:B------:R-:W-:Y:S01]  /*1b5a0*/  FFMA R17, R13.reuse, R2.reuse, R16 ;  /* 0x000000020d117223 */ /* 0x0c0fe20000000010 */
[C---:B------:R-:W-:Y:S01]  /*1b5b0*/  FFMA R18, R14.reuse, R2, R21 ;  /* 0x000000020e127223 */ /* 0x040fe20000000015 */
[-C--:B------:R-:W-:Y:S01]  /*1b5c0*/  FFMA R16, R14, R152.reuse, R19 ;  /* 0x000000980e107223 */ /* 0x080fe20000000013 */
[CC--:B------:R-:W-:Y:S01]  /*1b5d0*/  FFMA R19, R13.reuse, -R152.reuse, R15 ;  /* 0x800000980d137223 */ /* 0x0c0fe2000000000f */
[C---:B------:R-:W-:Y:S01]  /*1b5e0*/  FFMA R17, R12.reuse, R3, R17 ;  /* 0x000000030c117223 */ /* 0x040fe20000000011 */
[C---:B------:R-:W-:Y:S01]  /*1b5f0*/  FFMA R15, R13.reuse, R153, R18 ;  /* 0x000000990d0f7223 */ /* 0x040fe20000000012 */
[----:B------:R-:W-:Y:S01]  /*1b600*/  FFMA R16, R13, -R3, R16 ;  /* 0x800000030d107223 */ /* 0x000fe20000000010 */
[C---:B------:R-:W-:Y:S01]  /*1b610*/  FMUL R13, R11.reuse, R153 ;  /* 0x000000990b0d7220 */ /* 0x040fe20000400000 */
[C---:B------:R-:W-:Y:S01]  /*1b620*/  FMUL R21, R11.reuse, R3 ;  /* 0x000000030b157220 */ /* 0x040fe20000400000 */
[----:B------:R-:W-:Y:S01]  /*1b630*/  FFMA R18, R12, -R152, R15 ;  /* 0x800000980c127223 */ /* 0x000fe2000000000f */
[----:B------:R-:W-:Y:S01]  /*1b640*/  FMUL R12, R8, R153 ;  /* 0x00000099080c7220 */ /* 0x000fe20000400000 */
[C---:B------:R-:W-:Y:S01]  /*1b650*/  FFMA R19, R14.reuse, -R3, R19 ;  /* 0x800000030e137223 */ /* 0x040fe20000000013 */
[-C--:B------:R-:W-:Y:S01]  /*1b660*/  FFMA R17, R14, -R153.reuse, R17 ;  /* 0x800000990e117223 */ /* 0x080fe20000000011 */
[-C--:B------:R-:W-:Y:S01]  /*1b670*/  FFMA R13, R8, R2.reuse, R13 ;  /* 0x00000002080d7223 */ /* 0x080fe2000000000d */
[-C--:B------:R-:W-:Y:S01]  /*1b680*/  FFMA R14, R10, R2.reuse, R21 ;  /* 0x000000020a0e7223 */ /* 0x080fe20000000015 */
[----:B------:R-:W-:Y:S01]  /*1b690*/  FFMA R15, R11, R2, -R12 ;  /* 0x000000020b0f7223 */ /* 0x000fe2000000080c */
[-C--:B------:R-:W-:Y:S01]  /*1b6a0*/  FFMA R5, R54, -R153.reuse, R5 ;  /* 0x8000009936057223 */ /* 0x080fe20000000005 */
        /* <DEDUP_REMOVED lines=11> */
[C---:B------:R-:W-:Y:S01]  /*1b760*/  FFMA R15, R10.reuse, -R3, R15 ;  /* 0x800000030a0f7223 */ /* 0x040fe2000000000f */
[C---:B------:R-:W-:Y:S01]  /*1b770*/  IADD3.X R53, R61.reuse, UR5, RZ, P4, !PT ;  /* 0x000000053d357c10 */ /* 0x040fe2000a7fe4ff */
[----:B------:R-:W-:Y:S01]  /*1b780*/  FFMA R13, R10, -R153, R20 ;  /* 0x800000990a0d7223 */ /* 0x000fe20000000014 */
[----:B------:R-:W-:Y:S01]  /*1b790*/  IADD3.X R9, R61, UR6, RZ, P3, !PT ;  /* 0x000000063d097c10 */ /* 0x000fe20009ffe4ff */
[----:B------:R0:W-:Y:S04]  /*1b7a0*/  @P2 STG.E.128 desc[UR28][R54.64], R4 ;  /* 0x0000000436002986 */ /* 0x0001e8000c101d1c */
[----:B------:R2:W-:Y:S04]  /*1b7b0*/  @P1 STG.E.128 desc[UR28][R52.64], R16 ;  /* 0x0000001034001986 */ /* 0x0005e8000c101d1c */
[----:B------:R-:W-:Y:S01]  /*1b7c0*/  @P0 STG.E.128 desc[UR28][R8.64], R12 ;  /* 0x0000000c08000986 */ /* 0x000fe2000c101d1c */
[----:B------:R-:W-:Y:S01]  /*1b7d0*/  BAR.SYNC.DEFER_BLOCKING 0x0 ;  /* 0x0000000000007b1d */ /* 0x000fe20000010000 */
[----:B0-----:R-:W-:-:S05]  /*1b7e0*/  IADD3 R54, R156, 0x14, RZ ;  /* 0x000000149c367810 */ /* 0x001fca0007ffe0ff */
[----:B------:R-:W-:Y:S01]  /*1b7f0*/  STS.128 [R154], R24 ;  /* 0x000000189a007388 */ /* 0x000fe20000000c00 */
[----:B------:R-:W-:Y:S02]  /*1b800*/  ISETP.LT.AND P3, PT, R54, UR11, P5 ;  /* 0x0000000b36007c0c */ /* 0x000fe4000af61270 */
[----:B--2---:R-:W-:Y:S01]  /*1b810*/  IADD3 R17, R156, 0x16, RZ ;  /* 0x000000169c117810 */ /* 0x004fe20007ffe0ff */
[----:B------:R0:W-:Y:S01]  /*1b820*/  STS.128 [R154+0x80], R44 ;  /* 0x0000802c9a007388 */ /* 0x0001e20000000c00 */
[----:B------:R-:W-:Y:S02]  /*1b830*/  ISETP.LT.AND P2, PT, R54, UR11, P6 ;  /* 0x0000000b36007c0c */ /* 0x000fe4000b741270 */
[----:B------:R-:W-:Y:S01]  /*1b840*/  ISETP.LT.AND P1, PT, R17, UR11, P5 ;  /* 0x0000000b11007c0c */ /* 0x000fe2000af21270 */
[----:B------:R-:W-:Y:S04]  /*1b850*/  STS.128 [R154+0x100], R88 ;  /* 0x000100589a007388 */ /* 0x000fe80000000c00 */
[----:B------:R-:W-:Y:S01]  /*1b860*/  STS.128 [R154+0x180], R108 ;  /* 0x0001806c9a007388 */ /* 0x000fe20000000c00 */
[----:B------:R-:W-:Y:S01]  /*1b870*/  BAR.SYNC.DEFER_BLOCKING 0x0 ;  /* 0x0000000000007b1d */ /* 0x000fe20000010000 */
[----:B0-----:R-:W-:-:S02]  /*1b880*/  IADD3 R44, P0, R62, UR4, RZ ;  /* 0x000000043e2c7c10 */ /* 0x001fc4000ff1e0ff */
[----:B------:R-:W-:Y:S02]  /*1b890*/  IADD3 R46, P4, R52, UR4, RZ ;  /* 0x00000004342e7c10 */ /* 0x000fe4000ff9e0ff */
[----:B------:R-:W-:Y:S01]  /*1b8a0*/  IADD3.X R45, R63, UR5, RZ, P0, !PT ;  /* 0x000000053f2d7c10 */ /* 0x000fe200087fe4ff */
[----:B------:R-:W0:Y:S01]  /*1b8b0*/  LDS.128 R48, [R155+UR10] ;  /* 0x0000000a9b307984 */ /* 0x000e220008000c00 */
[----:B------:R-:W-:Y:S02]  /*1b8c0*/  ISETP.LT.AND P0, PT, R17, UR11, P6 ;  /* 0x0000000b11007c0c */ /* 0x000fe4000b701270 */
[----:B------:R-:W-:Y:S01]  /*1b8d0*/  IADD3.X R47, R53, UR5, RZ, P4, !PT ;  /* 0x00000005352f7c10 */ /* 0x000fe2000a7fe4ff */
        /* <DEDUP_REMOVED lines=28> */
[----:B------:R-:W-:Y:S01]  /*1baa0*/  FFMA R18, R22, R2, R25 ;  /* 0x0000000216127223 */ /* 0x000fe20000000019 */
[----:B------:R2:W-:Y:S01]  /*1bab0*/  @P3 STG.E.128 desc[UR28][R44.64], R4 ;  /* 0x000000042c003986 */ /* 0x0005e2000c101d1c */
[----:B------:R-:W-:-:S04]  /*1bac0*/  IADD3 R48, P3, R62, UR7, RZ ;  /* 0x000000073e307c10 */ /* 0x000fc8000ff7e0ff */
[----:B------:R-:W-:Y:S01]  /*1bad0*/  IADD3.X R49, R63, UR6, RZ, P3, !PT ;  /* 0x000000063f317c10 */ /* 0x000fe20009ffe4ff */
[-C--:B--2---:R-:W-:Y:S01]  /*1bae0*/  FFMA R5, R20, R3.reuse, R17 ;  /* 0x0000000314057223 */ /* 0x084fe20000000011 */
[----:B------:R-:W-:Y:S01]  /*1baf0*/  FFMA R7, R22, -R3, R19 ;  /* 0x8000000316077223 */ /* 0x000fe20000000013 */
[-C--:B------:R-:W-:Y:S01]  /*1bb00*/  FFMA R17, R21, R153.reuse, R18 ;  /* 0x0000009915117223 */ /* 0x080fe20000000012 */
[----:B----4-:R-:W-:Y:S01]  /*1bb10*/  FMUL R19, R15, R153 ;  /* 0x000000990f137220 */ /* 0x010fe20000400000 */
[----:B------:R-:W-:Y:S01]  /*1bb20*/  FFMA R4, R21, -R3, R16 ;  /* 0x8000000315047223 */ /* 0x000fe20000000010 */
[C---:B------:R-:W-:Y:S01]  /*1bb30*/  FMUL R18, R12.reuse, R153 ;  /* 0x000000990c127220 */ /* 0x040fe20000400000 */
[C---:B------:R-:W-:Y:S01]  /*1bb40*/  FMUL R21, R15.reuse, R3 ;  /* 0x000000030f157220 */ /* 0x040fe20000400000 */
[C---:B------:R-:W-:Y:S01]  /*1bb50*/  FMUL R16, R15.reuse, R152 ;  /* 0x000000980f107220 */ /* 0x040fe20000400000 */
[-C--:B------:R-:W-:Y:S01]  /*1bb60*/  FFMA R19, R12, R2.reuse, R19 ;  /* 0x000000020c137223 */ /* 0x080fe20000000013 */
[----:B------:R-:W-:Y:S01]  /*1bb70*/  FFMA R15, R15, R2, -R18 ;  /* 0x000000020f0f7223 */ /* 0x000fe20000000812 */
[----:B------:R-:W-:Y:S01]  /*1bb80*/  FFMA R6, R20, -R152, R17 ;  /* 0x8000009814067223 */ /* 0x000fe20000000011 */
[CC--:B------:R-:W-:Y:S01]  /*1bb90*/  FFMA R18, R14.reuse, R2.reuse, R21 ;  /* 0x000000020e127223 */ /* 0x0c0fe20000000015 */
[C---:B------:R-:W-:Y:S01]  /*1bba0*/  FFMA R17, R13.reuse, R2, R16 ;  /* 0x000000020d117223 */ /* 0x040fe20000000010 */
[-C--:B------:R-:W-:Y:S01]  /*1bbb0*/  FFMA R16, R14, R152.reuse, R19 ;  /* 0x000000980e107223 */ /* 0x080fe20000000013 */
[CC--:B------:R-:W-:Y:S01]  /*1bbc0*/  FFMA R19, R13.reuse, -R152.reuse, R15 ;  /* 0x800000980d137223 */ /* 0x0c0fe2000000000f */
[C---:B------:R-:W-:Y:S01]  /*1bbd0*/  FFMA R15, R13.reuse, R153, R18 ;  /* 0x000000990d0f7223 */ /* 0x040fe20000000012 */
[CC--:B------:R-:W-:Y:S01]  /*1bbe0*/  FFMA R17, R12.reuse, R3.reuse, R17 ;  /* 0x000000030c117223 */ /* 0x0c0fe20000000011 */
[----:B------:R-:W-:Y:S01]  /*1bbf0*/  FFMA R16, R13, -R3, R16 ;  /* 0x800000030d107223 */ /* 0x000fe20000000010 */
[C---:B0-----:R-:W-:Y:S01]  /*1bc00*/  FMUL R13, R11.reuse, R153 ;  /* 0x000000990b0d7220 */ /* 0x041fe20000400000 */
[----:B------:R-:W-:Y:S01]  /*1bc10*/  FFMA R18, R12, -R152, R15 ;  /* 0x800000980c127223 */ /* 0x000fe2000000000f */
[C---:B------:R-:W-:Y:S01]  /*1bc20*/  FMUL R15, R11.reuse, R3 ;  /* 0x000000030b0f7220 */ /* 0x040fe20000400000 */
[----:B------:R-:W-:Y:S01]  /*1bc30*/  FFMA R5, R22, -R153, R5 ;  /* 0x8000009916057223 */ /* 0x000fe20000000005 */
[C---:B------:R-:W-:Y:S01]  /*1bc40*/  FFMA R19, R14.reuse, -R3, R19 ;  /* 0x800000030e137223 */ /* 0x040fe20000000013 */
[-C--:B------:R-:W-:Y:S01]  /*1bc50*/  FFMA R17, R14, -R153.reuse, R17 ;  /* 0x800000990e117223 */ /* 0x080fe20000000011 */
[CC--:B------:R-:W-:Y:S01]  /*1bc60*/  FMUL R20, R8.reuse, R153.reuse ;  /* 0x0000009908147220 */ /* 0x0c0fe20000400000 */
[----:B------:R-:W-:Y:S01]  /*1bc70*/  FFMA R13, R8, R2, R13 ;  /* 0x00000002080d7223 */ /* 0x000fe2000000000d */
[C---:B------:R-:W-:Y:S01]  /*1bc80*/  FMUL R22, R11.reuse, R152 ;  /* 0x000000980b167220 */ /* 0x040fe20000400000 */
[CC--:B------:R-:W-:Y:S01]  /*1bc90*/  FFMA R14, R10.reuse, R2.reuse, R15 ;  /* 0x000000020a0e7223 */ /* 0x0c0fe2000000000f */
[----:B------:R-:W-:Y:S01]  /*1bca0*/  FFMA R20, R11, R2, -R20 ;  /* 0x000000020b147223 */ /* 0x000fe20000000814 */
[----:B------:R-:W-:Y:S01]  /*1bcb0*/  FFMA R12, R10, R152, R13 ;  /* 0x000000980a0c7223 */ /* 0x000fe2000000000d */
[C---:B------:R-:W-:Y:S01]  /*1bcc0*/  FFMA R13, R9.reuse, R2, R22 ;  /* 0x00000002090d7223 */ /* 0x040fe20000000016 */
[C---:B------:R-:W-:Y:S01]  /*1bcd0*/  FFMA R11, R9.reuse, R153, R14 ;  /* 0x00000099090b7223 */ /* 0x040fe2000000000e */
[CC--:B------:R-:W-:Y:S01]  /*1bce0*/  FFMA R20, R9.reuse, -R152.reuse, R20 ;  /* 0x8000009809147223 */ /* 0x0c0fe20000000014 */
[-C--:B------:R-:W-:Y:S01]  /*1bcf0*/  FFMA R12, R9, -R3.reuse, R12 ;  /* 0x80000003090c7223 */ /* 0x080fe2000000000c */
[CC--:B------:R-:W-:Y:S01]  /*1bd00*/  FFMA R13, R8.reuse, R3.reuse, R13 ;  /* 0x00000003080d7223 */ /* 0x0c0fe2000000000d */
[----:B------:R-:W-:Y:S01]  /*1bd10*/  FFMA R14, R8, -R152, R11 ;  /* 0x80000098080e7223 */ /* 0x000fe2000000000b */
[----:B------:R-:W-:Y:S01]  /*1bd20*/  IADD3 R8, P3, R52, UR7, RZ ;  /* 0x0000000734087c10 */ /* 0x000fe2000ff7e0ff */
[C---:B------:R-:W-:Y:S01]  /*1bd30*/  FFMA R15, R10.reuse, -R3, R20 ;  /* 0x800000030a0f7223 */ /* 0x040fe20000000014 */
[----:B------:R-:W-:Y:S01]  /*1bd40*/  FFMA R13, R10, -R153, R13 ;  /* 0x800000990a0d7223 */ /* 0x000fe2000000000d */
[----:B------:R0:W-:Y:S01]  /*1bd50*/  @P2 STG.E.128 desc[UR28][R48.64], R4 ;  /* 0x0000000430002986 */ /* 0x0001e2000c101d1c */
[----:B------:R-:W-:-:S03]  /*1bd60*/  IADD3.X R9, R53, UR6, RZ, P3, !PT ;  /* 0x0000000635097c10 */ /* 0x000fc60009ffe4ff */
[----:B------:R2:W-:Y:S04]  /*1bd70*/  @P1 STG.E.128 desc[UR28][R46.64], R16 ;  /* 0x000000102e001986 */ /* 0x0005e8000c101d1c */
[----:B------:R-:W-:Y:S01]  /*1bd80*/  @P0 STG.E.128 desc[UR28][R8.64], R12 ;  /* 0x0000000c08000986 */ /* 0x000fe2000c101d1c */
[----:B------:R-:W-:Y:S01]  /*1bd90*/  BAR.SYNC.DEFER_BLOCKING 0x0 ;  /* 0x0000000000007b1d */ /* 0x000fe20000010000 */
[----:B0-----:R-:W-:-:S05]  /*1bda0*/  IADD3 R48, R156, 0x18, RZ ;  /* 0x000000189c307810 */ /* 0x001fca0007ffe0ff */
[----:B------:R0:W-:Y:S01]  /*1bdb0*/  STS.128 [R154], R28 ;  /* 0x0000001c9a007388 */ /* 0x0001e20000000c00 */
[----:B--2---:R-:W-:Y:S02]  /*1bdc0*/  IADD3 R17, R156, 0x1a, RZ ;  /* 0x0000001a9c117810 */ /* 0x004fe40007ffe0ff */
[C---:B------:R-:W-:Y:S01]  /*1bdd0*/  ISETP.LT.AND P3, PT, R48.reuse, UR11, P5 ;  /* 0x0000000b30007c0c */ /* 0x040fe2000af61270 */
[----:B------:R-:W-:Y:S01]  /*1bde0*/  STS.128 [R154+0x80], R40 ;  /* 0x000080289a007388 */ /* 0x000fe20000000c00 */
[----:B------:R-:W-:Y:S02]  /*1bdf0*/  ISETP.LT.AND P1, PT, R17, UR11, P5 ;  /* 0x0000000b11007c0c */ /* 0x000fe4000af21270 */
[----:B------:R-:W-:Y:S01]  /*1be00*/  ISETP.LT.AND P2, PT, R48, UR11, P6 ;  /* 0x0000000b30007c0c */ /* 0x000fe2000b741270 */
[----:B------:R-:W-:Y:S04]  /*1be10*/  STS.128 [R154+0x100], R92 ;  /* 0x0001005c9a007388 */ /* 0x000fe80000000c00 */
[----:B------:R-:W-:Y:S01]  /*1be20*/  STS.128 [R154+0x180], R104 ;  /* 0x000180689a007388 */ /* 0x000fe20000000c00 */
[----:B------:R-:W-:Y:S01]  /*1be30*/  BAR.SYNC.DEFER_BLOCKING 0x0 ;  /* 0x0000000000007b1d */ /* 0x000fe20000010000 */
[----:B0-----:R-:W-:-:S04]  /*1be40*/  IADD3 R28, P0, R44, UR4, RZ ;  /* 0x000000042c1c7c10 */ /* 0x001fc8000ff1e0ff */
[----:B------:R-:W-:Y:S02]  /*1be50*/  IADD3.X R29, R45, UR5, RZ, P0, !PT ;  /* 0x000000052d1d7c10 */ /* 0x000fe400087fe4ff */
        /* <DEDUP_REMOVED lines=16> */
[CC--:B------:R-:W-:Y:S01]  /*1bf60*/  FFMA R16, R25.reuse, -R152.reuse, R16 ;  /* 0x8000009819107223 */ /* 0x0c0fe20000000010 */
[-C--:B------:R-:W-:Y:S01]  /*1bf70*/  FFMA R4, R25, -R3.reuse, R4 ;  /* 0x8000000319047223 */ /* 0x080fe20000000004 */
[C---:B------:R-:W-:Y:S01]  /*1bf80*/  FFMA R5, R24.reuse, R3, R5 ;  /* 0x0000000318057223 */ /* 0x040fe20000000005 */
[-C--:B------:R-:W-:Y:S01]  /*1bf90*/  FFMA R6, R24, -R152.reuse, R7 ;  /* 0x8000009818067223 */ /* 0x080fe20000000007 */
[C---:B------:R-:W-:Y:S01]  /*1bfa0*/  FMUL R25, R23.reuse, R153 ;  /* 0x0000009917197220 */ /* 0x040fe20000400000 */
[----:B------:R-:W-:Y:S01]  /*1bfb0*/  FMUL R24, R23, R152 ;  /* 0x0000009817187220 */ /* 0x000fe20000400000 */
[C---:B------:R-:W-:Y:S01]  /*1bfc0*/  FFMA R7, R26.reuse, -R3, R16 ;  /* 0x800000031a077223 */ /* 0x040fe20000000010 */
[-C--:B------:R-:W-:Y:S01]  /*1bfd0*/  FFMA R5, R26, -R153.reuse, R5 ;  /* 0x800000991a057223 */ /* 0x080fe20000000005 */
[-C--:B------:R-:W-:Y:S01]  /*1bfe0*/  FFMA R16, R22, R2.reuse, R17 ;  /* 0x0000000216107223 */ /* 0x080fe20000000011 */
[CC--:B------:R-:W-:Y:S01]  /*1bff0*/  FFMA R25, R20.reuse, R2.reuse, R25 ;  /* 0x0000000214197223 */ /* 0x0c0fe20000000019 */
[C---:B------:R-:W-:Y:S01]  /*1c000*/  FFMA R19, R21.reuse, R2, R24 ;  /* 0x0000000215137223 */ /* 0x040fe20000000018 */
[-C--:B------:R-:W-:Y:S01]  /*1c010*/  FMUL R18, R20, R153.reuse ;  /* 0x0000009914127220 */ /* 0x080fe20000400000 */
[----:B------:R-:W-:Y:S01]  /*1c020*/  FFMA R17, R21, R153, R16 ;  /* 0x0000009915117223 */ /* 0x000fe20000000010 */
[----:B------:R2:W-:Y:S01]  /*1c030*/  @P3 STG.E.128 desc[UR28][R28.64], R4 ;  /* 0x000000041c003986 */ /* 0x0005e2000c101d1c */
[----:B------:R-:W-:Y:S01]  /*1c040*/  FFMA R16, R22, R152, R25 ;  /* 0x0000009816107223 */ /* 0x000fe20000000019 */
[----:B------:R-:W-:Y:S01]  /*1c050*/  FFMA R23, R23, R2, -R18 ;  /* 0x0000000217177223 */ /* 0x000fe20000000812 */
[----:B------:R-:W-:-:S02]  /*1c060*/  IADD3 R26, P3, R44, UR7, RZ ;  /* 0x000000072c1a7c10 */ /* 0x000fc4000ff7e0ff */
[C---:B------:R-:W-:Y:S02]  /*1c070*/  IADD3 R24, P4, R46.reuse, UR4, RZ ;  /* 0x000000042e187c10 */ /* 0x040fe4000ff9e0ff */
[----:B------:R-:W-:Y:S02]  /*1c080*/  IADD3.X R27, R45, UR6, RZ, P3, !PT ;  /* 0x000000062d1b7c10 */ /* 0x000fe40009ffe4ff */
[----:B------:R-:W-:Y:S02]  /*1c090*/  IADD3 R30, P3, R46, UR7, RZ ;  /* 0x000000072e1e7c10 */ /* 0x000fe4000ff7e0ff */
[C---:B------:R-:W-:Y:S02]  /*1c0a0*/  IADD3.X R25, R47.reuse, UR5, RZ, P4, !PT ;  /* 0x000000052f197c10 */ /* 0x040fe4000a7fe4ff */
[----:B------:R-:W-:Y:S01]  /*1c0b0*/  IADD3.X R31, R47, UR6, RZ, P3, !PT ;  /* 0x000000062f1f7c10 */ /* 0x000fe20009ffe4ff */
[C---:B--2---:R-:W-:Y:S01]  /*1c0c0*/  FFMA R5, R20.reuse, R3, R19 ;  /* 0x0000000314057223 */ /* 0x044fe20000000013 */
[----:B----4-:R-:W-:Y:S01]  /*1c0d0*/  FMUL R19, R15, R153 ;  /* 0x000000990f137220 */ /* 0x010fe20000400000 */
[-C--:B------:R-:W-:Y:S01]  /*1c0e0*/  FFMA R6, R20, -R152.reuse, R17 ;  /* 0x8000009814067223 */ /* 0x080fe20000000011 */
[-C--:B------:R-:W-:Y:S01]  /*1c0f0*/  FFMA R4, R21, -R3.reuse, R16 ;  /* 0x8000000315047223 */ /* 0x080fe20000000010 */
[C---:B------:R-:W-:Y:S01]  /*1c100*/  FMUL R17, R15.reuse, R3 ;  /* 0x000000030f117220 */ /* 0x040fe20000400000 */
[----:B------:R-:W-:Y:S01]  /*1c110*/  FMUL R16, R15, R152 ;  /* 0x000000980f107220 */ /* 0x000fe20000400000 */
[CC--:B------:R-:W-:Y:S01]  /*1c120*/  FMUL R20, R12.reuse, R153.reuse ;  /* 0x000000990c147220 */ /* 0x0c0fe20000400000 */
[-C--:B------:R-:W-:Y:S01]  /*1c130*/  FFMA R19, R12, R2.reuse, R19 ;  /* 0x000000020c137223 */ /* 0x080fe20000000013 */
[CC--:B------:R-:W-:Y:S01]  /*1c140*/  FFMA R18, R14.reuse, R2.reuse, R17 ;  /* 0x000000020e127223 */ /* 0x0c0fe20000000011 */
[-C--:B------:R-:W-:Y:S01]  /*1c150*/  FFMA R17, R13, R2.reuse, R16 ;  /* 0x000000020d117223 */ /* 0x080fe20000000010 */
[----:B------:R-:W-:Y:S01]  /*1c160*/  FFMA R20, R15, R2, -R20 ;  /* 0x000000020f147223 */ /* 0x000fe20000000814 */
[-C--:B------:R-:W-:Y:S01]  /*1c170*/  FFMA R16, R14, R152.reuse, R19 ;  /* 0x000000980e107223 */ /* 0x080fe20000000013 */
[C---:B------:R-:W-:Y:S01]  /*1c180*/  FFMA R15, R13.reuse, R153, R18 ;  /* 0x000000990d0f7223 */ /* 0x040fe20000000012 */
[-C--:B------:R-:W-:Y:S01]  /*1c190*/  FFMA R17, R12, R3.reuse, R17 ;  /* 0x000000030c117223 */ /* 0x080fe20000000011 */
[CC--:B------:R-:W-:Y:S01]  /*1c1a0*/  FFMA R20, R13.reuse, -R152.reuse, R20 ;  /* 0x800000980d147223 */ /* 0x0c0fe20000000014 */
[-C--:B------:R-:W-:Y:S01]  /*1c1b0*/  FFMA R16, R13, -R3.reuse, R16 ;  /* 0x800000030d107223 */ /* 0x080fe20000000010 */
[C---:B0-----:R-:W-:Y:S01]  /*1c1c0*/  FMUL R13, R11.reuse, R3 ;  /* 0x000000030b0d7220 */ /* 0x041fe20000400000 */
[C---:B------:R-:W-:Y:S01]  /*1c1d0*/  FFMA R17, R14.reuse, -R153, R17 ;  /* 0x800000990e117223 */ /* 0x040fe20000000011 */
[----:B------:R-:W-:Y:S01]  /*1c1e0*/  FFMA R19, R14, -R3, R20 ;  /* 0x800000030e137223 */ /* 0x000fe20000000014 */
[CC--:B------:R-:W-:Y:S01]  /*1c1f0*/  FMUL R14, R11.reuse, R152.reuse ;  /* 0x000000980b0e7220 */ /* 0x0c0fe20000400000 */
[----:B------:R-:W-:Y:S01]  /*1c200*/  FFMA R18, R12, -R152, R15 ;  /* 0x800000980c127223 */ /* 0x000fe2000000000f */
[----:B------:R-:W-:Y:S01]  /*1c210*/  FFMA R20, R10, R2, R13 ;  /* 0x000000020a147223 */ /* 0x000fe2000000000d */
[-C--:B------:R-:W-:Y:S01]  /*1c220*/  FMUL R15, R11, R153.reuse ;  /* 0x000000990b0f7220 */ /* 0x080fe20000400000 */
[CC--:B------:R-:W-:Y:S01]  /*1c230*/  FMUL R12, R8.reuse, R153.reuse ;  /* 0x00000099080c7220 */ /* 0x0c0fe20000400000 */
[----:B------:R-:W-:Y:S01]  /*1c240*/  FFMA R7, R21, -R152, R23 ;  /* 0x8000009815077223 */ /* 0x000fe20000000017 */
[CC--:B------:R-:W-:Y:S01]  /*1c250*/  FFMA R14, R9.reuse, R2.reuse, R14 ;  /* 0x00000002090e7223 */ /* 0x0c0fe2000000000e */
[----:B------:R-:W-:Y:S01]  /*1c260*/  FFMA R21, R9, R153, R20 ;  /* 0x0000009909157223 */ /* 0x000fe20000000014 */
[CC--:B------:R-:W-:Y:S01]  /*1c270*/  FFMA R15, R8.reuse, R2.reuse, R15 ;  /* 0x00000002080f7223 */ /* 0x0c0fe2000000000f */
[----:B------:R-:W-:Y:S01]  /*1c280*/  FFMA R12, R11, R2, -R12 ;  /* 0x000000020b0c7223 */ /* 0x000fe2000000080c */
[C---:B------:R-:W-:Y:S01]  /*1c290*/  FFMA R13, R8.reuse, R3, R14 ;  /* 0x00000003080d7223 */ /* 0x040fe2000000000e */
[-C--:B------:R-:W-:Y:S01]  /*1c2a0*/  FFMA R14, R8, -R152.reuse, R21 ;  /* 0x80000098080e7223 */ /* 0x080fe20000000015 */
[-C--:B------:R-:W-:Y:S01]  /*1c2b0*/  FFMA R20, R10, R152.reuse, R15 ;  /* 0x000000980a147223 */ /* 0x080fe2000000000f */
[C---:B------:R-:W-:Y:S01]  /*1c2c0*/  FFMA R8, R9.reuse, -R152, R12 ;  /* 0x8000009809087223 */ /* 0x040fe2000000000c */
[C---:B------:R-:W-:Y:S01]  /*1c2d0*/  FFMA R5, R22.reuse, -R153, R5 ;  /* 0x8000009916057223 */ /* 0x040fe20000000005 */
[-C--:B------:R-:W-:Y:S01]  /*1c2e0*/  FFMA R7, R22, -R3.reuse, R7 ;  /* 0x8000000316077223 */ /* 0x080fe20000000007 */
[----:B------:R-:W-:Y:S01]  /*1c2f0*/  FFMA R12, R9, -R3, R20 ;  /* 0x80000003090c7223 */ /* 0x000fe20000000014 */
[C---:B------:R-:W-:Y:S01]  /*1c300*/  FFMA R13, R10.reuse, -R153, R13 ;  /* 0x800000990a0d7223 */ /* 0x040fe2000000000d */
[----:B------:R-:W-:-:S02]  /*1c310*/  FFMA R15, R10, -R3, R8 ;  /* 0x800000030a0f7223 */ /* 0x000fc40000000008 */
[----:B------:R0:W-:Y:S04]  /*1c320*/  @P2 STG.E.128 desc[UR28][R26.64], R4 ;  /* 0x000000041a002986 */ /* 0x0001e8000c101d1c */
[----:B------:R-:W-:Y:S04]  /*1c330*/  @P1 STG.E.128 desc[UR28][R24.64], R16 ;  /* 0x0000001018001986 */ /* 0x000fe8000c101d1c */
[----:B------:R-:W-:Y:S01]  /*1c340*/  @P0 STG.E.128 desc[UR28][R30.64], R12 ;  /* 0x0000000c1e000986 */ /* 0x000fe2000c101d1c */
[----:B------:R-:W-:Y:S01]  /*1c350*/  BAR.SYNC.DEFER_BLOCKING 0x0 ;  /* 0x0000000000007b1d */ /* 0x000fe20000010000 */
[----:B0-----:R-:W-:-:S02]  /*1c360*/  IADD3 R26, R156, 0x1c, RZ ;  /* 0x0000001c9c1a7810 */ /* 0x001fc40007ffe0ff */
[----:B------:R-:W-:-:S03]  /*1c370*/  IADD3 R156, R156, 0x1e, RZ ;  /* 0x0000001e9c9c7810 */ /* 0x000fc60007ffe0ff */
[----:B------:R0:W-:Y:S01]  /*1c380*/  STS.128 [R154], R32 ;  /* 0x000000209a007388 */ /* 0x0001e20000000c00 */
[----:B------:R-:W-:Y:S02]  /*1c390*/  ISETP.LT.AND P1, PT, R26, UR11, P5 ;  /* 0x0000000b1a007c0c */ /* 0x000fe4000af21270 */
[----:B------:R-:W-:Y:S01]  /*1c3a0*/  ISETP.LT.AND P5, PT, R156, UR11, P5 ;  /* 0x0000000b9c007c0c */ /* 0x000fe2000afa1270 */
[----:B------:R-:W-:Y:S04]  /*1c3b0*/  STS.128 [R154+0x80], R36 ;  /* 0x000080249a007388 */ /* 0x000fe80000000c00 */
[----:B------:R-:W-:Y:S04]  /*1c3c0*/  STS.128 [R154+0x100], R96 ;  /* 0x000100609a007388 */ /* 0x000fe80000000c00 */
[----:B------:R-:W-:Y:S01]  /*1c3d0*/  STS.128 [R154+0x180], R100 ;  /* 0x000180649a007388 */ /* 0x000fe20000000c00 */
[----:B------:R-:W-:Y:S01]  /*1c3e0*/  BAR.SYNC.DEFER_BLOCKING 0x0 ;  /* 0x0000000000007b1d */ /* 0x000fe20000010000 */
[----:B0-----:R-:W-:-:S04]  /*1c3f0*/  IADD3 R32, P0, R28, UR4, RZ ;  /* 0x000000041c207c10 */ /* 0x001fc8000ff1e0ff */
[----:B------:R-:W-:Y:S02]  /*1c400*/  IADD3.X R33, R29, UR5, RZ, P0, !PT ;  /* 0x000000051d217c10 */ /* 0x000fe400087fe4ff */
[----:B------:R-:W-:Y:S02]  /*1c410*/  ISETP.LT.AND P0, PT, R26, UR11, P6 ;  /* 0x0000000b1a007c0c */ /* 0x000fe4000b701270 */
[----:B------:R-:W-:Y:S01]  /*1c420*/  ISETP.LT.AND P6, PT, R156, UR11, P6 ;  /* 0x0000000b9c007c0c */ /* 0x000fe2000b7c1270 */
        /* <DEDUP_REMOVED lines=17> */
[CC--:B------:R-:W-:Y:S01]  /*1c540*/  FFMA R13, R20.reuse, R3.reuse, R13 ;  /* 0x00000003140d7223 */ /* 0x0c0fe2000000000d */
[-C--:B------:R-:W-:Y:S01]  /*1c550*/  FFMA R14, R20, -R152.reuse, R15 ;  /* 0x80000098140e7223 */ /* 0x080fe2000000000f */
[C---:B------:R-:W-:Y:S01]  /*1c560*/  FMUL R21, R11.reuse, R3 ;  /* 0x000000030b157220 */ /* 0x040fe20000400000 */
[CC--:B------:R-:W-:Y:S01]  /*1c570*/  FMUL R20, R8.reuse, R153.reuse ;  /* 0x0000009908147220 */ /* 0x0c0fe20000400000 */
[C---:B------:R-:W-:Y:S01]  /*1c580*/  FMUL R26, R11.reuse, R152 ;  /* 0x000000980b1a7220 */ /* 0x040fe20000400000 */
[-C--:B------:R-:W-:Y:S01]  /*1c590*/  FFMA R27, R8, R2.reuse, R27 ;  /* 0x00000002081b7223 */ /* 0x080fe2000000001b */
[C---:B------:R-:W-:Y:S01]  /*1c5a0*/  FFMA R13, R22.reuse, -R153, R13 ;  /* 0x80000099160d7223 */ /* 0x040fe2000000000d */
[----:B------:R-:W-:Y:S01]  /*1c5b0*/  FFMA R15, R22, -R3, R30 ;  /* 0x80000003160f7223 */ /* 0x000fe2000000001e */
[CC--:B------:R-:W-:Y:S01]  /*1c5c0*/  FFMA R22, R10.reuse, R2.reuse, R21 ;  /* 0x000000020a167223 */ /* 0x0c0fe20000000015 */
[-C--:B------:R-:W-:Y:S01]  /*1c5d0*/  FFMA R21, R11, R2.reuse, -R20 ;  /* 0x000000020b157223 */ /* 0x080fe20000000814 */
[C---:B------:R-:W-:Y:S01]  /*1c5e0*/  FFMA R23, R9.reuse, R2, R26 ;  /* 0x0000000209177223 */ /* 0x040fe2000000001a */
[-C--:B------:R-:W-:Y:S01]  /*1c5f0*/  FFMA R20, R10, R152.reuse, R27 ;  /* 0x000000980a147223 */ /* 0x080fe2000000001b */
[----:B------:R2:W-:Y:S01]  /*1c600*/  @P1 STG.E.128 desc[UR28][R32.64], R12 ;  /* 0x0000000c20001986 */ /* 0x0005e2000c101d1c */
[C---:B------:R-:W-:Y:S01]  /*1c610*/  FFMA R11, R9.reuse, R153, R22 ;  /* 0x00000099090b7223 */ /* 0x040fe20000000016 */
[CC--:B--2---:R-:W-:Y:S01]  /*1c620*/  FFMA R13, R8.reuse, R3.reuse, R23 ;  /* 0x00000003080d7223 */ /* 0x0c4fe20000000017 */
[CC--:B------:R-:W-:Y:S01]  /*1c630*/  FFMA R15, R9.reuse, -R152.reuse, R21 ;  /* 0x80000098090f7223 */ /* 0x0c0fe20000000015 */
[-C--:B------:R-:W-:Y:S01]  /*1c640*/  FFMA R12, R9, -R3.reuse, R20 ;  /* 0x80000003090c7223 */ /* 0x080fe20000000014 */
[C---:B----4-:R-:W-:Y:S01]  /*1c650*/  FMUL R9, R7.reuse, R3 ;  /* 0x0000000307097220 */ /* 0x050fe20000400000 */
[CC--:B------:R-:W-:Y:S01]  /*1c660*/  FMUL R21, R7.reuse, R153.reuse ;  /* 0x0000009907157220 */ /* 0x0c0fe20000400000 */
[-C--:B------:R-:W-:Y:S01]  /*1c670*/  FFMA R14, R8, -R152.reuse, R11 ;  /* 0x80000098080e7223 */ /* 0x080fe2000000000b */
[C---:B------:R-:W-:Y:S01]  /*1c680*/  FFMA R13, R10.reuse, -R153, R13 ;  /* 0x800000990a0d7223 */ /* 0x040fe2000000000d */
[----:B------:R-:W-:Y:S01]  /*1c690*/  FFMA R15, R10, -R3, R15 ;  /* 0x800000030a0f7223 */ /* 0x000fe2000000000f */
[----:B------:R-:W-:Y:S01]  /*1c6a0*/  FMUL R20, R7, R152 ;  /* 0x0000009807147220 */ /* 0x000fe20000400000 */
[-C--:B------:R-:W-:Y:S01]  /*1c6b0*/  FMUL R8, R4, R153.reuse ;  /* 0x0000009904087220 */ /* 0x080fe20000400000 */
[-C--:B------:R-:W-:Y:S01]  /*1c6c0*/  FFMA R10, R6, R2.reuse, R9 ;  /* 0x00000002060a7223 */ /* 0x080fe20000000009 */
[-C--:B------:R-:W-:Y:S01]  /*1c6d0*/  FFMA R21, R4, R2.reuse, R21 ;  /* 0x0000000204157223 */ /* 0x080fe20000000015 */
[-C--:B------:R-:W-:Y:S01]  /*1c6e0*/  FFMA R9, R5, R2.reuse, R20 ;  /* 0x0000000205097223 */ /* 0x080fe20000000014 */
[----:B------:R-:W-:Y:S01]  /*1c6f0*/  FFMA R11, R7, R2, -R8 ;  /* 0x00000002070b7223 */ /* 0x000fe20000000808 */
[C---:B------:R-:W-:Y:S01]  /*1c700*/  FFMA R7, R5.reuse, R153, R10 ;  /* 0x0000009905077223 */ /* 0x040fe2000000000a */
[-C--:B------:R-:W-:Y:S01]  /*1c710*/  FFMA R8, R6, R152.reuse, R21 ;  /* 0x0000009806087223 */ /* 0x080fe20000000015 */
[CC--:B------:R-:W-:Y:S01]  /*1c720*/  FFMA R9, R4.reuse, R3.reuse, R9 ;  /* 0x0000000304097223 */ /* 0x0c0fe20000000009 */
[CC--:B------:R-:W-:Y:S01]  /*1c730*/  FFMA R11, R5.reuse, -R152.reuse, R11 ;  /* 0x80000098050b7223 */ /* 0x0c0fe2000000000b */
[-C--:B------:R-:W-:Y:S01]  /*1c740*/  FFMA R10, R4, -R152.reuse, R7 ;  /* 0x80000098040a7223 */ /* 0x080fe20000000007 */
[----:B------:R-:W-:Y:S01]  /*1c750*/  FFMA R8, R5, -R3, R8 ;  /* 0x8000000305087223 */ /* 0x000fe20000000008 */
[----:B0-----:R-:W-:Y:S01]  /*1c760*/  FMUL R4, R16, R153 ;  /* 0x0000009910047220 */ /* 0x001fe20000400000 */
[C---:B------:R-:W-:Y:S01]  /*1c770*/  FMUL R5, R19.reuse, R3 ;  /* 0x0000000313057220 */ /* 0x040fe20000400000 */
[C---:B------:R-:W-:Y:S01]  /*1c780*/  FFMA R9, R6.reuse, -R153, R9 ;  /* 0x8000009906097223 */ /* 0x040fe20000000009 */
[----:B------:R-:W-:Y:S01]  /*1c790*/  FFMA R11, R6, -R3, R11 ;  /* 0x80000003060b7223 */ /* 0x000fe2000000000b */
[CC--:B------:R-:W-:Y:S01]  /*1c7a0*/  FMUL R21, R19.reuse, R153.reuse ;  /* 0x0000009913157220 */ /* 0x0c0fe20000400000 */
[C---:B------:R-:W-:Y:S01]  /*1c7b0*/  FMUL R6, R19.reuse, R152 ;  /* 0x0000009813067220 */ /* 0x040fe20000400000 */
[-C--:B------:R-:W-:Y:S01]  /*1c7c0*/  FFMA R19, R19, R2.reuse, -R4 ;  /* 0x0000000213137223 */ /* 0x080fe20000000804 */
[-C--:B------:R-:W-:Y:S01]  /*1c7d0*/  FFMA R4, R18, R2.reuse, R5 ;  /* 0x0000000212047223 */ /* 0x080fe20000000005 */
[-C--:B------:R-:W-:Y:S01]  /*1c7e0*/  FFMA R21, R16, R2.reuse, R21 ;  /* 0x0000000210157223 */ /* 0x080fe20000000015 */
[C---:B------:R-:W-:Y:S01]  /*1c7f0*/  FFMA R5, R17.reuse, R2, R6 ;  /* 0x0000000211057223 */ /* 0x040fe20000000006 */
[----:B------:R-:W-:Y:S01]  /*1c800*/  IADD3 R6, P1, R28, UR7, RZ ;  /* 0x000000071c067c10 */ /* 0x000fe2000ff3e0ff */
[C---:B------:R-:W-:Y:S01]  /*1c810*/  FFMA R7, R17.reuse, R153, R4 ;  /* 0x0000009911077223 */ /* 0x040fe20000000004 */
[-C--:B------:R-:W-:Y:S01]  /*1c820*/  FFMA R4, R18, R152.reuse, R21 ;  /* 0x0000009812047223 */ /* 0x080fe20000000015 */
[CC--:B------:R-:W-:Y:S01]  /*1c830*/  FFMA R2, R17.reuse, -R152.reuse, R19 ;  /* 0x8000009811027223 */ /* 0x0c0fe20000000013 */
[CC--:B------:R-:W-:Y:S01]  /*1c840*/  FFMA R5, R16.reuse, R3.reuse, R5 ;  /* 0x0000000310057223 */ /* 0x0c0fe20000000005 */
[----:B------:R-:W-:Y:S01]  /*1c850*/  FFMA R154, R16, -R152, R7 ;  /* 0x80000098109a7223 */ /* 0x000fe20000000007 */
[----:B------:R-:W-:Y:S01]  /*1c860*/  FFMA R152, R17, -R3, R4 ;  /* 0x8000000311987223 */ /* 0x000fe20000000004 */
[----:B------:R-:W-:Y:S01]  /*1c870*/  IADD3 R4, P2, R24, UR4, RZ ;  /* 0x0000000418047c10 */ /* 0x000fe2000ff5e0ff */
[C---:B------:R-:W-:Y:S01]  /*1c880*/  FFMA R153, R18.reuse, -R153, R5 ;  /* 0x8000009912997223 */ /* 0x040fe20000000005 */
[----:B------:R-:W-:Y:S01]  /*1c890*/  IADD3.X R7, R29, UR6, RZ, P1, !PT ;  /* 0x000000061d077c10 */ /* 0x000fe20008ffe4ff */
[----:B------:R-:W-:Y:S01]  /*1c8a0*/  FFMA R155, R18, -R3, R2 ;  /* 0x80000003129b7223 */ /* 0x000fe20000000002 */
[----:B------:R-:W-:-:S02]  /*1c8b0*/  IADD3 R16, P1, R24, UR7, RZ ;  /* 0x0000000718107c10 */ /* 0x000fc4000ff3e0ff */
[C---:B------:R-:W-:Y:S01]  /*1c8c0*/  IADD3.X R5, R25.reuse, UR5, RZ, P2, !PT ;  /* 0x0000000519057c10 */ /* 0x040fe200097fe4ff */
[----:B------:R0:W-:Y:S01]  /*1c8d0*/  @P0 STG.E.128 desc[UR28][R6.64], R12 ;  /* 0x0000000c06000986 */ /* 0x0001e2000c101d1c */
[----:B------:R-:W-:-:S03]  /*1c8e0*/  IADD3.X R17, R25, UR6, RZ, P1, !PT ;  /* 0x0000000619117c10 */ /* 0x000fc60008ffe4ff */
[----:B------:R0:W-:Y:S04]  /*1c8f0*/  @P5 STG.E.128 desc[UR28][R4.64], R8 ;  /* 0x0000000804005986 */ /* 0x0001e8000c101d1c */
[----:B------:R0:W-:Y:S02]  /*1c900*/  @P6 STG.E.128 desc[UR28][R16.64], R152 ;  /* 0x0000009810006986 */ /* 0x0001e4000c101d1c */
.L_x_22:
[----:B------:R-:W-:Y:S05]  /*1c910*/  BSYNC B0 ;  /* 0x0000000000007941 */ /* 0x000fea0003800000 */
.L_x_20:
[----:B------:R-:W5:Y:S02]  /*1c920*/  LDC R2, c[0x0][0x3e0] ;  /* 0x0000f800ff027b82 */ /* 0x000f640000000800 */
[----:B-----5:R-:W-:-:S13]  /*1c930*/  ISETP.NE.AND P0, PT, R2, 0x1, PT ;  /* 0x000000010200780c */ /* 0x020fda0003f05270 */
[----:B------:R-:W-:Y:S05]  /*1c940*/  @P0 EXIT ;  /* 0x000000000000094d */ /* 0x000fea0003800000 */
[----:B------:R-:W5:Y:S02]  /*1c950*/  LDC R2, c[0x0][0x260] ;  /* 0x00009800ff027b82 */ /* 0x000f640000000800 */
[----:B-----5:R-:W-:-:S13]  /*1c960*/  ISETP.GE.AND P0, PT, R2, 0x2, PT ;  /* 0x000000020200780c */ /* 0x020fda0003f06270 */
[----:B------:R-:W-:Y:S05]  /*1c970*/  @!P0 EXIT ;  /* 0x000000000000894d */ /* 0x000fea0003800000 */
[----:B------:R-:W-:Y:S01]  /*1c980*/  BAR.SYNC.DEFER_BLOCKING 0x0 ;  /* 0x0000000000007b1d */ /* 0x000fe20000010000 */
[----:B------:R-:W-:-:S13]  /*1c990*/  ISETP.GT.AND P0, PT, R0, RZ, PT ;  /* 0x000000ff0000720c */ /* 0x000fda0003f04270 */
[----:B------:R-:W-:Y:S05]  /*1c9a0*/  @P0 EXIT ;  /* 0x000000000000094d */ /* 0x000fea0003800000 */
[----:B------:R-:W-:-:S05]  /*1c9b0*/  VIADD R3, R244, 0x1 ;  /* 0x00000001f4037836 */ /* 0x000fca0000000000 */
[----:B------:R-:W-:-:S04]  /*1c9c0*/  ISETP.NE.AND P0, PT, R3, R2, PT ;  /* 0x000000020300720c */ /* 0x000fc80003f05270 */
[----:B------:R-:W-:Y:S01]  /*1c9d0*/  SEL R3, R3, RZ, P0 ;  /* 0x000000ff03037207 */ /* 0x000fe20000000000 */
[----:B------:R-:W-:Y:S06]  /*1c9e0*/  MEMBAR.ALL.GPU ;  /* 0x0000000000007992 */ /* 0x000fec000000a000 */
[----:B------:R-:W-:-:S00]  /*1c9f0*/  ERRBAR ;  /* 0x00000000000079ab */ /* 0x000fc00000000000 */
[----:B------:R-:W-:Y:S06]  /*1ca00*/  CGAERRBAR ;  /* 0x00000000000075ab */ /* 0x000fec0000000000 */
[----:B------:R-:W-:Y:S01]  /*1ca10*/  STG.E.STRONG.GPU desc[UR28][R158.64], R3 ;  /* 0x000000039e007986 */ /* 0x000fe2000c10f91c */
[----:B------:R-:W-:Y:S05]  /*1ca20*/  EXIT ;  /* 0x000000000000794d */ /* 0x000fea0003800000 */
.L_x_23:
[----:B------:R-:W-:-:S00]  /*1ca30*/  BRA `(.L_x_23) ;  /* 0xfffffffc00fc7947 */ /* 0x000fc0000383ffff */
[----:B------:R-:W-:-:S00]  /*1ca40*/  NOP ;  /* 0x0000000000007918 */ /* 0x000fc00000000000 */
        /* <DEDUP_REMOVED lines=11> */
.L_x_24:


//--------------------- .nv.shared._ZN7cutlass6KernelINS_4conv6kernel23ImplicitGemmConvolutionINS1_11threadblock21ImplicitGemmPipelinedINS_4gemm9GemmShapeILi64ELi64ELi8EEENS4_12TileIteratorINS4_48Conv2dFpropActivationTileAccessIteratorOptimizedINS_11MatrixShapeILi64ELi8EEENS_10QuaternionIfEENS_6layout10TensorNHWCENS_9transform30PitchLinearStripminedThreadMapINS_16PitchLinearShapeILi8ELi64EEELi128ELi1EEENS_12AlignedArrayISE_Li1ELi16EEEEEEENSH_11threadblock19RegularTileIteratorISC_SE_NSF_11ColumnMajorELi1ENSH_33TransposePitchLinearThreadMapSimtISL_EELi16EEENS9_INS4_44Conv2dFpropFilterTileAccessIteratorOptimizedINSB_ILi8ELi64EEESE_SG_SL_SN_Lb0EEEEENSR_ISX_SE_NSF_8RowMajorELi0ESU_Li16EEESE_SG_NS6_11threadblock9MmaPolicyINS6_4warp7MmaSimtINS7_ILi32ELi32ELi8EEESE_SS_SE_S10_SE_S10_NS14_13MmaSimtPolicyINSB_ILi4ELi8EEENSF_19RowMajorInterleavedILi1EEENS7_ILi1ELi1ELi1EEEEELi1ELNS_16ComplexTransformE0ELS1D_0EbEENSB_ILi1ELi0EEENSB_ILi0ELi1EEELi1EEENS_21NumericArrayConverterISE_SE_Li4ELNS_15FloatRoundStyleE2ENSH_6thread14UnaryTransform8IdentityEEES1N_bEENS_8epilogue11threadblock8EpilogueIS8_S1E_Li1ENS1Q_22PredicatedTileIteratorINS1Q_26OutputTileOptimalThreadMapINS1Q_15OutputTileShapeILi64ELi1ELi4ELi2ELi1EEENS1U_ILi1ELi1ELi8ELi1ELi8EEELi128ELi1ELi128EEESE_Lb0ENSF_9NoPermuteELb0EEENS1P_4warp20FragmentIteratorSimtIS16_NS6_6thread3MmaINS7_ILi8ELi4ELi1EEESE_SS_SE_S10_SE_S10_NS_4arch13OpMultiplyAddEbEES10_S1C_EENS20_16TileIteratorSimtIS16_S27_SE_S10_S1C_EENS1Q_18SharedLoadIteratorINS1X_18CompactedThreadMapESE_Li16EEENS1P_6thread17LinearCombinationISE_Li1ESE_SE_LNS2E_9ScaleType4KindE0ELS1J_2ESE_EENSB_ILi0ELi5EEELi1ELi1EEENS12_30GemmIdentityThreadblockSwizzleILi1EEELNS1_8OperatorE0ENS1_17Conv2dProblemSizeELNS1_9GroupModeE0EEEEEvNT_6ParamsE --------------------------
	.section	.nv.shared._ZN7cutlass6KernelINS_4conv6kernel23ImplicitGemmConvolutionINS1_11threadblock21ImplicitGemmPipelinedINS_4gemm9GemmShapeILi64ELi64ELi8EEENS4_12TileIteratorINS4_48Conv2dFpropActivationTileAccessIteratorOptimizedINS_11MatrixShapeILi64ELi8EEENS_10QuaternionIfEENS_6layout10TensorNHWCENS_9transform30PitchLinearStripminedThreadMapINS_16PitchLinearShapeILi8ELi64EEELi128ELi1EEENS_12AlignedArrayISE_Li1ELi16EEEEEEENSH_11threadblock19RegularTileIteratorISC_SE_NSF_11ColumnMajorELi1ENSH_33TransposePitchLinearThreadMapSimtISL_EELi16EEENS9_INS4_44Conv2dFpropFilterTileAccessIteratorOptimizedINSB_ILi8ELi64EEESE_SG_SL_SN_Lb0EEEEENSR_ISX_SE_NSF_8RowMajorELi0ESU_Li16EEESE_SG_NS6_11threadblock9MmaPolicyINS6_4warp7MmaSimtINS7_ILi32ELi32ELi8EEESE_SS_SE_S10_SE_S10_NS14_13MmaSimtPolicyINSB_ILi4ELi8EEENSF_19RowMajorInterleavedILi1EEENS7_ILi1ELi1ELi1EEEEELi1ELNS_16ComplexTransformE0ELS1D_0EbEENSB_ILi1ELi0EEENSB_ILi0ELi1EEELi1EEENS_21NumericArrayConverterISE_SE_Li4ELNS_15FloatRoundStyleE2ENSH_6thread14UnaryTransform8IdentityEEES1N_bEENS_8epilogue11threadblock8EpilogueIS8_S1E_Li1ENS1Q_22PredicatedTileIteratorINS1Q_26OutputTileOptimalThreadMapINS1Q_15OutputTileShapeILi64ELi1ELi4ELi2ELi1EEENS1U_ILi1ELi1ELi8ELi1ELi8EEELi128ELi1ELi128EEESE_Lb0ENSF_9NoPermuteELb0EEENS1P_4warp20FragmentIteratorSimtIS16_NS6_6thread3MmaINS7_ILi8ELi4ELi1EEESE_SS_SE_S10_SE_S10_NS_4arch13OpMultiplyAddEbEES10_S1C_EENS20_16TileIteratorSimtIS16_S27_SE_S10_S1C_EENS1Q_18SharedLoadIteratorINS1X_18CompactedThreadMapESE_Li16EEENS1P_6thread17LinearCombinationISE_Li1ESE_SE_LNS2E_9ScaleType4KindE0ELS1J_2ESE_EENSB_ILi0ELi5EEELi1ELi1EEENS12_30GemmIdentityThreadblockSwizzleILi1EEELNS1_8OperatorE0ENS1_17Conv2dProblemSizeELNS1_9GroupModeE0EEEEEvNT_6ParamsE,"aw",@nobits
	.sectionflags	@""
	.align	16
	.zero		1024


//--------------------- .nv.shared.reserved.0     --------------------------
	.section	.nv.shared.reserved.0,"aw",@nobits
	.weak		__nv_reservedSMEM_offset_0_alias
	.size		__nv_reservedSMEM_offset_0_alias, 0, 0
	.other		__nv_reservedSMEM_offset_0_alias,@"STO_CUDA_RESERVED_SHARED STV_DEFAULT"
__nv_reservedSMEM_offset_0_alias:
	.zero		0


//--------------------- .nv.global                --------------------------
	.section	.nv.global,"aw",@nobits
.nv.global:
	.type		_ZN34_INTERNAL_4ad60693_4_k_cu_2106836d4cute1_E,@object
	.size		_ZN34_INTERNAL_4ad60693_4_k_cu_2106836d4cute1_E,(_ZN34_INTERNAL_4ad60693_4_k_cu_2106836d4cuda3std3__45__cpo6cbeginE - _ZN34_INTERNAL_4ad60693_4_k_cu_2106836d4cute1_E)
_ZN34_INTERNAL_4ad60693_4_k_cu_2106836d4cute1_E:
	.zero		1
	.type		_ZN34_INTERNAL_4ad60693_4_k_cu_2106836d4cuda3std3__45__cpo6cbeginE,@object
	.size		_ZN34_INTERNAL_4ad60693_4_k_cu_2106836d4cuda3std3__45__cpo6cbeginE,(_ZN34_INTERNAL_4ad60693_4_k_cu_2106836d4cuda3std3__48in_placeE - _ZN34_INTERNAL_4ad60693_4_k_cu_2106836d4cuda3std3__45__cpo6cbeginE)
_ZN34_INTERNAL_4ad60693_4_k_cu_2106836d4cuda3std3__45__cpo6cbeginE:
	.zero		1
	.type		_ZN34_INTERNAL_4ad60693_4_k_cu_2106836d4cuda3std3__48in_placeE,@object
	.size		_ZN34_INTERNAL_4ad60693_4_k_cu_2106836d4cuda3std3__48in_placeE,(_ZN34_INTERNAL_4ad60693_4_k_cu_2106836d4cuda3std6ranges3__45__cpo9iter_moveE - _ZN34_INTERNAL_4ad60693_4_k_cu_2106836d4cuda3std3__48in_placeE)
_ZN34_INTERNAL_4ad60693_4_k_cu_2106836d4cuda3std3__48in_placeE:
	.zero		1
	.type		_ZN34_INTERNAL_4ad60693_4_k_cu_2106836d4cuda3std6ranges3__45__cpo9iter_moveE,@object
	.size		_ZN34_INTERNAL_4ad60693_4_k_cu_2106836d4cuda3std6ranges3__45__cpo9iter_moveE,(_ZN34_INTERNAL_4ad60693_4_k_cu_2106836d4cuda3std3__45__cpo5beginE - _ZN34_INTERNAL_4ad60693_4_k_cu_2106836d4cuda3std6ranges3__45__cpo9iter_moveE)
_ZN34_INTERNAL_4ad60693_4_k_cu_2106836d4cuda3std6ranges3__45__cpo9iter_moveE:
	.zero		1
	.type		_ZN34_INTERNAL_4ad60693_4_k_cu_2106836d4cuda3std3__45__cpo5beginE,@object
	.size		_ZN34_INTERNAL_4ad60693_4_k_cu_2106836d4cuda3std3__45__cpo5beginE,(_ZN34_INTERNAL_4ad60693_4_k_cu_2106836d4cuda3std3__436_GLOBAL__N__4ad60693_4_k_cu_2106836d6ignoreE - _ZN34_INTERNAL_4ad60693_4_k_cu_2106836d4cuda3std3__45__cpo5beginE)
_ZN34_INTERNAL_4ad60693_4_k_cu_2106836d4cuda3std3__45__cpo5beginE:
	.zero		1
	.type		_ZN34_INTERNAL_4ad60693_4_k_cu_2106836d4cuda3std3__436_GLOBAL__N__4ad60693_4_k_cu_2106836d6ignoreE,@object
	.size		_ZN34_INTERNAL_4ad60693_4_k_cu_2106836d4cuda3std3__436_GLOBAL__N__4ad60693_4_k_cu_2106836d6ignoreE,(_ZN34_INTERNAL_4ad60693_4_k_cu_2106836d4cute7productE - _ZN34_INTERNAL_4ad60693_4_k_cu_2106836d4cuda3std3__436_GLOBAL__N__4ad60693_4_k_cu_2106836d6ignoreE)
_ZN34_INTERNAL_4ad60693_4_k_cu_2106836d4cuda3std3__436_GLOBAL__N__4ad60693_4_k_cu_2106836d6ignoreE:
	.zero		1
	.type		_ZN34_INTERNAL_4ad60693_4_k_cu_2106836d4cute7productE,@object
	.size		_ZN34_INTERNAL_4ad60693_4_k_cu_2106836d4cute7productE,(_ZN34_INTERNAL_4ad60693_4_k_cu_2106836d4cuda3std3__45__cpo3endE - _ZN34_INTERNAL_4ad60693_4_k_cu_2106836d4cute7productE)
_ZN34_INTERNAL_4ad60693_4_k_cu_2106836d4cute7productE:
	.zero		1
	.type		_ZN34_INTERNAL_4ad60693_4_k_cu_2106836d4cuda3std3__45__cpo3endE,@object
	.size		_ZN34_INTERNAL_4ad60693_4_k_cu_2106836d4cuda3std3__45__cpo3endE,(_ZN34_INTERNAL_4ad60693_4_k_cu_2106836d4cuda3std3__419piecewise_constructE - _ZN34_INTERNAL_4ad60693_4_k_cu_2106836d4cuda3std3__45__cpo3endE)
_ZN34_INTERNAL_4ad60693_4_k_cu_2106836d4cuda3std3__45__cpo3endE:
	.zero		1
	.type		_ZN34_INTERNAL_4ad60693_4_k_cu_2106836d4cuda3std3__419piecewise_constructE,@object
	.size		_ZN34_INTERNAL_4ad60693_4_k_cu_2106836d4cuda3std3__419piecewise_constructE,(_ZN34_INTERNAL_4ad60693_4_k_cu_2106836d4cuda3std3__45__cpo4cendE - _ZN34_INTERNAL_4ad60693_4_k_cu_2106836d4cuda3std3__419piecewise_constructE)
_ZN34_INTERNAL_4ad60693_4_k_cu_2106836d4cuda3std3__419piecewise_constructE:
	.zero		1
	.type		_ZN34_INTERNAL_4ad60693_4_k_cu_2106836d4cuda3std3__45__cpo4cendE,@object
	.size		_ZN34_INTERNAL_4ad60693_4_k_cu_2106836d4cuda3std3__45__cpo4cendE,(_ZN34_INTERNAL_4ad60693_4_k_cu_2106836d4cuda3std6ranges3__45__cpo4swapE - _ZN34_INTERNAL_4ad60693_4_k_cu_2106836d4cuda3std3__45__cpo4cendE)
_ZN34_INTERNAL_4ad60693_4_k_cu_2106836d4cuda3std3__45__cpo4cendE:
	.zero		1
	.type		_ZN34_INTERNAL_4ad60693_4_k_cu_2106836d4cuda3std6ranges3__45__cpo4swapE,@object
	.size		_ZN34_INTERNAL_4ad60693_4_k_cu_2106836d4cuda3std6ranges3__45__cpo4swapE,(.L_7 - _ZN34_INTERNAL_4ad60693_4_k_cu_2106836d4cuda3std6ranges3__45__cpo4swapE)
_ZN34_INTERNAL_4ad60693_4_k_cu_2106836d4cuda3std6ranges3__45__cpo4swapE:
	.zero		1
.L_7:


//--------------------- .nv.constant0._ZN7cutlass6KernelINS_4conv6kernel23ImplicitGemmConvolutionINS1_11threadblock21ImplicitGemmPipelinedINS_4gemm9GemmShapeILi64ELi64ELi8EEENS4_12TileIteratorINS4_48Conv2dFpropActivationTileAccessIteratorOptimizedINS_11MatrixShapeILi64ELi8EEENS_10QuaternionIfEENS_6layout10TensorNHWCENS_9transform30PitchLinearStripminedThreadMapINS_16PitchLinearShapeILi8ELi64EEELi128ELi1EEENS_12AlignedArrayISE_Li1ELi16EEEEEEENSH_11threadblock19RegularTileIteratorISC_SE_NSF_11ColumnMajorELi1ENSH_33TransposePitchLinearThreadMapSimtISL_EELi16EEENS9_INS4_44Conv2dFpropFilterTileAccessIteratorOptimizedINSB_ILi8ELi64EEESE_SG_SL_SN_Lb0EEEEENSR_ISX_SE_NSF_8RowMajorELi0ESU_Li16EEESE_SG_NS6_11threadblock9MmaPolicyINS6_4warp7MmaSimtINS7_ILi32ELi32ELi8EEESE_SS_SE_S10_SE_S10_NS14_13MmaSimtPolicyINSB_ILi4ELi8EEENSF_19RowMajorInterleavedILi1EEENS7_ILi1ELi1ELi1EEEEELi1ELNS_16ComplexTransformE0ELS1D_0EbEENSB_ILi1ELi0EEENSB_ILi0ELi1EEELi1EEENS_21NumericArrayConverterISE_SE_Li4ELNS_15FloatRoundStyleE2ENSH_6thread14UnaryTransform8IdentityEEES1N_bEENS_8epilogue11threadblock8EpilogueIS8_S1E_Li1ENS1Q_22PredicatedTileIteratorINS1Q_26OutputTileOptimalThreadMapINS1Q_15OutputTileShapeILi64ELi1ELi4ELi2ELi1EEENS1U_ILi1ELi1ELi8ELi1ELi8EEELi128ELi1ELi128EEESE_Lb0ENSF_9NoPermuteELb0EEENS1P_4warp20FragmentIteratorSimtIS16_NS6_6thread3MmaINS7_ILi8ELi4ELi1EEESE_SS_SE_S10_SE_S10_NS_4arch13OpMultiplyAddEbEES10_S1C_EENS20_16TileIteratorSimtIS16_S27_SE_S10_S1C_EENS1Q_18SharedLoadIteratorINS1X_18CompactedThreadMapESE_Li16EEENS1P_6thread17LinearCombinationISE_Li1ESE_SE_LNS2E_9ScaleType4KindE0ELS1J_2ESE_EENSB_ILi0ELi5EEELi1ELi1EEENS12_30GemmIdentityThreadblockSwizzleILi1EEELNS1_8OperatorE0ENS1_17Conv2dProblemSizeELNS1_9GroupModeE0EEEEEvNT_6ParamsE --------------------------
	.section	.nv.constant0._ZN7cutlass6KernelINS_4conv6kernel23ImplicitGemmConvolutionINS1_11threadblock21ImplicitGemmPipelinedINS_4gemm9GemmShapeILi64ELi64ELi8EEENS4_12TileIteratorINS4_48Conv2dFpropActivationTileAccessIteratorOptimizedINS_11MatrixShapeILi64ELi8EEENS_10QuaternionIfEENS_6layout10TensorNHWCENS_9transform30PitchLinearStripminedThreadMapINS_16PitchLinearShapeILi8ELi64EEELi128ELi1EEENS_12AlignedArrayISE_Li1ELi16EEEEEEENSH_11threadblock19RegularTileIteratorISC_SE_NSF_11ColumnMajorELi1ENSH_33TransposePitchLinearThreadMapSimtISL_EELi16EEENS9_INS4_44Conv2dFpropFilterTileAccessIteratorOptimizedINSB_ILi8ELi64EEESE_SG_SL_SN_Lb0EEEEENSR_ISX_SE_NSF_8RowMajorELi0ESU_Li16EEESE_SG_NS6_11threadblock9MmaPolicyINS6_4warp7MmaSimtINS7_ILi32ELi32ELi8EEESE_SS_SE_S10_SE_S10_NS14_13MmaSimtPolicyINSB_ILi4ELi8EEENSF_19RowMajorInterleavedILi1EEENS7_ILi1ELi1ELi1EEEEELi1ELNS_16ComplexTransformE0ELS1D_0EbEENSB_ILi1ELi0EEENSB_ILi0ELi1EEELi1EEENS_21NumericArrayConverterISE_SE_Li4ELNS_15FloatRoundStyleE2ENSH_6thread14UnaryTransform8IdentityEEES1N_bEENS_8epilogue11threadblock8EpilogueIS8_S1E_Li1ENS1Q_22PredicatedTileIteratorINS1Q_26OutputTileOptimalThreadMapINS1Q_15OutputTileShapeILi64ELi1ELi4ELi2ELi1EEENS1U_ILi1ELi1ELi8ELi1ELi8EEELi128ELi1ELi128EEESE_Lb0ENSF_9NoPermuteELb0EEENS1P_4warp20FragmentIteratorSimtIS16_NS6_6thread3MmaINS7_ILi8ELi4ELi1EEESE_SS_SE_S10_SE_S10_NS_4arch13OpMultiplyAddEbEES10_S1C_EENS20_16TileIteratorSimtIS16_S27_SE_S10_S1C_EENS1Q_18SharedLoadIteratorINS1X_18CompactedThreadMapESE_Li16EEENS1P_6thread17LinearCombinationISE_Li1ESE_SE_LNS2E_9ScaleType4KindE0ELS1J_2ESE_EENSB_ILi0ELi5EEELi1ELi1EEENS12_30GemmIdentityThreadblockSwizzleILi1EEELNS1_8OperatorE0ENS1_17Conv2dProblemSizeELNS1_9GroupModeE0EEEEEvNT_6ParamsE,"a",@progbits
	.sectionflags	@""
	.align	4
.nv.constant0._ZN7cutlass6KernelINS_4conv6kernel23ImplicitGemmConvolutionINS1_11threadblock21ImplicitGemmPipelinedINS_4gemm9GemmShapeILi64ELi64ELi8EEENS4_12TileIteratorINS4_48Conv2dFpropActivationTileAccessIteratorOptimizedINS_11MatrixShapeILi64ELi8EEENS_10QuaternionIfEENS_6layout10TensorNHWCENS_9transform30PitchLinearStripminedThreadMapINS_16PitchLinearShapeILi8ELi64EEELi128ELi1EEENS_12AlignedArrayISE_Li1ELi16EEEEEEENSH_11threadblock19RegularTileIteratorISC_SE_NSF_11ColumnMajorELi1ENSH_33TransposePitchLinearThreadMapSimtISL_EELi16EEENS9_INS4_44Conv2dFpropFilterTileAccessIteratorOptimizedINSB_ILi8ELi64EEESE_SG_SL_SN_Lb0EEEEENSR_ISX_SE_NSF_8RowMajorELi0ESU_Li16EEESE_SG_NS6_11threadblock9MmaPolicyINS6_4warp7MmaSimtINS7_ILi32ELi32ELi8EEESE_SS_SE_S10_SE_S10_NS14_13MmaSimtPolicyINSB_ILi4ELi8EEENSF_19RowMajorInterleavedILi1EEENS7_ILi1ELi1ELi1EEEEELi1ELNS_16ComplexTransformE0ELS1D_0EbEENSB_ILi1ELi0EEENSB_ILi0ELi1EEELi1EEENS_21NumericArrayConverterISE_SE_Li4ELNS_15FloatRoundStyleE2ENSH_6thread14UnaryTransform8IdentityEEES1N_bEENS_8epilogue11threadblock8EpilogueIS8_S1E_Li1ENS1Q_22PredicatedTileIteratorINS1Q_26OutputTileOptimalThreadMapINS1Q_15OutputTileShapeILi64ELi1ELi4ELi2ELi1EEENS1U_ILi1ELi1ELi8ELi1ELi8EEELi128ELi1ELi128EEESE_Lb0ENSF_9NoPermuteELb0EEENS1P_4warp20FragmentIteratorSimtIS16_NS6_6thread3MmaINS7_ILi8ELi4ELi1EEESE_SS_SE_S10_SE_S10_NS_4arch13OpMultiplyAddEbEES10_S1C_EENS20_16TileIteratorSimtIS16_S27_SE_S10_S1C_EENS1Q_18SharedLoadIteratorINS1X_18CompactedThreadMapESE_Li16EEENS1P_6thread17LinearCombinationISE_Li1ESE_SE_LNS2E_9ScaleType4KindE0ELS1J_2ESE_EENSB_ILi0ELi5EEELi1ELi1EEENS12_30GemmIdentityThreadblockSwizzleILi1EEELNS1_8OperatorE0ENS1_17Conv2dProblemSizeELNS1_9GroupModeE0EEEEEvNT_6ParamsE:
	.zero		1000


//--------------------- SYMBOLS --------------------------

	.type		.nv.reservedSmem.offset0,@object
	.size		.nv.reservedSmem.offset0,0x4
